	.target	sm_100a

	.elftype	@"ET_EXEC"


//--------------------- .note.nv.tkinfo           --------------------------
	.section	.note.nv.tkinfo,"",@"SHT_NOTE"
	.sectionflags	@"SHF_NOTE_NV_TKINFO"
	.tkinfo
        /*0018*/ 	.word	0x00000002
        /*0030*/ 	.string	""
        /*0030*/ 	.string	"ptxas"
        /*0030*/ 	.string	"Cuda compilation tools, release 13.0, V13.0.88"
        /*0030*/ 	.string	"Build cuda_13.0.r13.0/compiler.36424714_0"
        /*0030*/ 	.string	"-arch sm_100a -m 64 "



//--------------------- .note.nv.cuinfo           --------------------------
	.section	.note.nv.cuinfo,"",@"SHT_NOTE"
	.sectionflags	@"SHF_NOTE_NV_CUINFO"
        /*0018*/ 	.short	0x0002
        /*001a*/ 	.short	0x0064
        /*001c*/ 	.short	0x0082
	.zero		2


//--------------------- .nv.info                  --------------------------
	.section	.nv.info,"",@"SHT_CUDA_INFO"
	.align	4


	//----- nvinfo : EIATTR_REGCOUNT
	.align		4
        /*0000*/ 	.byte	0x04, 0x2f
        /*0002*/ 	.short	(.L_12 - .L_11)
	.align		4
.L_11:
        /*0004*/ 	.word	index@(_ZN7cutlass13device_kernelIN5flash19enable_sm80_to_sm89INS1_16FlashAttnFwdSm80INS1_25CollectiveMainloopFwdSm80ILi8ELi1ELb0EN4cute5tupleIJNS5_1CILi128EEENS7_ILi48EEENS7_ILi256EEEEEELi256ENS_6half_tEfNS_4arch4Sm80ELb1ELb0ELb1ELb1ELb0ELb1ELb1ELb0EEENS1_21CollectiveEpilogueFwdINS6_IJS8_SA_S9_EEENS6_IJNS7_ILi1EEESI_SI_EEESC_SE_Li256ELb1ELb1ELb0ELb0EEENS1_19SingleTileSchedulerILb1ELb0ELb1ELi128EEEEEEEEEvNT_6ParamsE)
        /*0008*/ 	.word	0x00000004


	//----- nvinfo : EIATTR_FRAME_SIZE
	.align		4
.L_12:
        /*000c*/ 	.byte	0x04, 0x11
        /*000e*/ 	.short	(.L_14 - .L_13)
	.align		4
.L_13:
        /*0010*/ 	.word	index@(_ZN7cutlass13device_kernelIN5flash19enable_sm80_to_sm89INS1_16FlashAttnFwdSm80INS1_25CollectiveMainloopFwdSm80ILi8ELi1ELb0EN4cute5tupleIJNS5_1CILi128EEENS7_ILi48EEENS7_ILi256EEEEEELi256ENS_6half_tEfNS_4arch4Sm80ELb1ELb0ELb1ELb1ELb0ELb1ELb1ELb0EEENS1_21CollectiveEpilogueFwdINS6_IJS8_SA_S9_EEENS6_IJNS7_ILi1EEESI_SI_EEESC_SE_Li256ELb1ELb1ELb0ELb0EEENS1_19SingleTileSchedulerILb1ELb0ELb1ELi128EEEEEEEEEvNT_6ParamsE)
        /*0014*/ 	.word	0x00000000


	//----- nvinfo : EIATTR_REGCOUNT
	.align		4
.L_14:
        /*0018*/ 	.byte	0x04, 0x2f
        /*001a*/ 	.short	(.L_16 - .L_15)
	.align		4
.L_15:
        /*001c*/ 	.word	index@(_ZN7cutlass13device_kernelIN5flash19enable_sm80_to_sm89INS1_16FlashAttnFwdSm80INS1_25CollectiveMainloopFwdSm80ILi8ELi1ELb0EN4cute5tupleIJNS5_1CILi128EEENS7_ILi96EEENS7_ILi256EEEEEELi256ENS_6half_tEfNS_4arch4Sm80ELb1ELb0ELb1ELb1ELb0ELb0ELb1ELb0EEENS1_21CollectiveEpilogueFwdINS6_IJS8_SA_S9_EEENS6_IJNS7_ILi1EEESI_SI_EEESC_SE_Li256ELb1ELb1ELb0ELb0EEENS1_19SingleTileSchedulerILb1ELb0ELb1ELi128EEEEEEEEEvNT_6ParamsE)
        /*0020*/ 	.word	0x00000004


	//----- nvinfo : EIATTR_FRAME_SIZE
	.align		4
.L_16:
        /*0024*/ 	.byte	0x04, 0x11
        /*0026*/ 	.short	(.L_18 - .L_17)
	.align		4
.L_17:
        /*0028*/ 	.word	index@(_ZN7cutlass13device_kernelIN5flash19enable_sm80_to_sm89INS1_16FlashAttnFwdSm80INS1_25CollectiveMainloopFwdSm80ILi8ELi1ELb0EN4cute5tupleIJNS5_1CILi128EEENS7_ILi96EEENS7_ILi256EEEEEELi256ENS_6half_tEfNS_4arch4Sm80ELb1ELb0ELb1ELb1ELb0ELb0ELb1ELb0EEENS1_21CollectiveEpilogueFwdINS6_IJS8_SA_S9_EEENS6_IJNS7_ILi1EEESI_SI_EEESC_SE_Li256ELb1ELb1ELb0ELb0EEENS1_19SingleTileSchedulerILb1ELb0ELb1ELi128EEEEEEEEEvNT_6ParamsE)
        /*002c*/ 	.word	0x00000000


	//----- nvinfo : EIATTR_REGCOUNT
	.align		4
.L_18:
        /*0030*/ 	.byte	0x04, 0x2f
        /*0032*/ 	.short	(.L_20 - .L_19)
	.align		4
.L_19:
        /*0034*/ 	.word	index@(_ZN7cutlass13device_kernelIN5flash19enable_sm80_to_sm89INS1_16FlashAttnFwdSm80INS1_25CollectiveMainloopFwdSm80ILi8ELi1ELb0EN4cute5tupleIJNS5_1CILi128EEENS7_ILi96EEENS7_ILi256EEEEEELi256ENS_6half_tEfNS_4arch4Sm80ELb1ELb0ELb1ELb0ELb0ELb0ELb1ELb0EEENS1_21CollectiveEpilogueFwdINS6_IJS8_SA_S9_EEENS6_IJNS7_ILi1EEESI_SI_EEESC_SE_Li256ELb0ELb1ELb0ELb0EEENS1_30DynamicPersistentTileSchedulerILi256ELi256ELb0ELb1ELb0EEEEEEEEEvNT_6ParamsE)
        /*0038*/ 	.word	0x00000004


	//----- nvinfo : EIATTR_FRAME_SIZE
	.align		4
.L_20:
        /*003c*/ 	.byte	0x04, 0x11
        /*003e*/ 	.short	(.L_22 - .L_21)
	.align		4
.L_21:
        /*0040*/ 	.word	index@(_ZN7cutlass13device_kernelIN5flash19enable_sm80_to_sm89INS1_16FlashAttnFwdSm80INS1_25CollectiveMainloopFwdSm80ILi8ELi1ELb0EN4cute5tupleIJNS5_1CILi128EEENS7_ILi96EEENS7_ILi256EEEEEELi256ENS_6half_tEfNS_4arch4Sm80ELb1ELb0ELb1ELb0ELb0ELb0ELb1ELb0EEENS1_21CollectiveEpilogueFwdINS6_IJS8_SA_S9_EEENS6_IJNS7_ILi1EEESI_SI_EEESC_SE_Li256ELb0ELb1ELb0ELb0EEENS1_30DynamicPersistentTileSchedulerILi256ELi256ELb0ELb1ELb0EEEEEEEEEvNT_6ParamsE)
        /*0044*/ 	.word	0x00000000


	//----- nvinfo : EIATTR_REGCOUNT
	.align		4
.L_22:
        /*0048*/ 	.byte	0x04, 0x2f
        /*004a*/ 	.short	(.L_24 - .L_23)
	.align		4
.L_23:
        /*004c*/ 	.word	index@(_ZN7cutlass13device_kernelIN5flash19enable_sm80_to_sm89INS1_16FlashAttnFwdSm80INS1_25CollectiveMainloopFwdSm80ILi8ELi1ELb0EN4cute5tupleIJNS5_1CILi128EEENS7_ILi48EEENS7_ILi256EEEEEELi256ENS_6half_tEfNS_4arch4Sm80ELb0ELb1ELb1ELb1ELb0ELb1ELb1ELb0EEENS1_21CollectiveEpilogueFwdINS6_IJS8_SA_S9_EEENS6_IJNS7_ILi1EEESI_SI_EEESC_SE_Li256ELb1ELb1ELb0ELb0EEENS1_19SingleTileSchedulerILb1ELb0ELb1ELi128EEEEEEEEEvNT_6ParamsE)
        /*0050*/ 	.word	0x00000004


	//----- nvinfo : EIATTR_FRAME_SIZE
	.align		4
.L_24:
        /*0054*/ 	.byte	0x04, 0x11
        /*0056*/ 	.short	(.L_26 - .L_25)
	.align		4
.L_25:
        /*0058*/ 	.word	index@(_ZN7cutlass13device_kernelIN5flash19enable_sm80_to_sm89INS1_16FlashAttnFwdSm80INS1_25CollectiveMainloopFwdSm80ILi8ELi1ELb0EN4cute5tupleIJNS5_1CILi128EEENS7_ILi48EEENS7_ILi256EEEEEELi256ENS_6half_tEfNS_4arch4Sm80ELb0ELb1ELb1ELb1ELb0ELb1ELb1ELb0EEENS1_21CollectiveEpilogueFwdINS6_IJS8_SA_S9_EEENS6_IJNS7_ILi1EEESI_SI_EEESC_SE_Li256ELb1ELb1ELb0ELb0EEENS1_19SingleTileSchedulerILb1ELb0ELb1ELi128EEEEEEEEEvNT_6ParamsE)
        /*005c*/ 	.word	0x00000000


	//----- nvinfo : EIATTR_REGCOUNT
	.align		4
.L_26:
        /*0060*/ 	.byte	0x04, 0x2f
        /*0062*/ 	.short	(.L_28 - .L_27)
	.align		4
.L_27:
        /*0064*/ 	.word	index@(_ZN7cutlass13device_kernelIN5flash19enable_sm80_to_sm89INS1_16FlashAttnFwdSm80INS1_25CollectiveMainloopFwdSm80ILi8ELi1ELb0EN4cute5tupleIJNS5_1CILi128EEENS7_ILi64EEENS7_ILi256EEEEEELi256ENS_6half_tEfNS_4arch4Sm80ELb0ELb1ELb1ELb1ELb0ELb0ELb1ELb0EEENS1_21CollectiveEpilogueFwdINS6_IJS8_SA_S9_EEENS6_IJNS7_ILi1EEESI_SI_EEESC_SE_Li256ELb1ELb1ELb0ELb0EEENS1_19SingleTileSchedulerILb1ELb0ELb1ELi128EEEEEEEEEvNT_6ParamsE)
        /*0068*/ 	.word	0x00000004


	//----- nvinfo : EIATTR_FRAME_SIZE
	.align		4
.L_28:
        /*006c*/ 	.byte	0x04, 0x11
        /*006e*/ 	.short	(.L_30 - .L_29)
	.align		4
.L_29:
        /*0070*/ 	.word	index@(_ZN7cutlass13device_kernelIN5flash19enable_sm80_to_sm89INS1_16FlashAttnFwdSm80INS1_25CollectiveMainloopFwdSm80ILi8ELi1ELb0EN4cute5tupleIJNS5_1CILi128EEENS7_ILi64EEENS7_ILi256EEEEEELi256ENS_6half_tEfNS_4arch4Sm80ELb0ELb1ELb1ELb1ELb0ELb0ELb1ELb0EEENS1_21CollectiveEpilogueFwdINS6_IJS8_SA_S9_EEENS6_IJNS7_ILi1EEESI_SI_EEESC_SE_Li256ELb1ELb1ELb0ELb0EEENS1_19SingleTileSchedulerILb1ELb0ELb1ELi128EEEEEEEEEvNT_6ParamsE)
        /*0074*/ 	.word	0x00000000


	//----- nvinfo : EIATTR_REGCOUNT
	.align		4
.L_30:
        /*0078*/ 	.byte	0x04, 0x2f
        /*007a*/ 	.short	(.L_32 - .L_31)
	.align		4
.L_31:
        /*007c*/ 	.word	index@(_ZN7cutlass13device_kernelIN5flash19enable_sm80_to_sm89INS1_16FlashAttnFwdSm80INS1_25CollectiveMainloopFwdSm80ILi8ELi1ELb0EN4cute5tupleIJNS5_1CILi128EEENS7_ILi64EEENS7_ILi256EEEEEELi256ENS_6half_tEfNS_4arch4Sm80ELb0ELb1ELb1ELb0ELb0ELb0ELb1ELb0EEENS1_21CollectiveEpilogueFwdINS6_IJS8_SA_S9_EEENS6_IJNS7_ILi1EEESI_SI_EEESC_SE_Li256ELb0ELb1ELb0ELb0EEENS1_19SingleTileSchedulerILb0ELb0ELb1ELi128EEEEEEEEEvNT_6ParamsE)
        /*0080*/ 	.word	0x00000004


	//----- nvinfo : EIATTR_FRAME_SIZE
	.align		4
.L_32:
        /*0084*/ 	.byte	0x04, 0x11
        /*0086*/ 	.short	(.L_34 - .L_33)
	.align		4
.L_33:
        /*0088*/ 	.word	index@(_ZN7cutlass13device_kernelIN5flash19enable_sm80_to_sm89INS1_16FlashAttnFwdSm80INS1_25CollectiveMainloopFwdSm80ILi8ELi1ELb0EN4cute5tupleIJNS5_1CILi128EEENS7_ILi64EEENS7_ILi256EEEEEELi256ENS_6half_tEfNS_4arch4Sm80ELb0ELb1ELb1ELb0ELb0ELb0ELb1ELb0EEENS1_21CollectiveEpilogueFwdINS6_IJS8_SA_S9_EEENS6_IJNS7_ILi1EEESI_SI_EEESC_SE_Li256ELb0ELb1ELb0ELb0EEENS1_19SingleTileSchedulerILb0ELb0ELb1ELi128EEEEEEEEEvNT_6ParamsE)
        /*008c*/ 	.word	0x00000000


	//----- nvinfo : EIATTR_REGCOUNT
	.align		4
.L_34:
        /*0090*/ 	.byte	0x04, 0x2f
        /*0092*/ 	.short	(.L_36 - .L_35)
	.align		4
.L_35:
        /*0094*/ 	.word	index@(_ZN7cutlass13device_kernelIN5flash19enable_sm80_to_sm89INS1_16FlashAttnFwdSm80INS1_25CollectiveMainloopFwdSm80ILi8ELi1ELb0EN4cute5tupleIJNS5_1CILi128EEENS7_ILi48EEENS7_ILi256EEEEEELi256ENS_6half_tEfNS_4arch4Sm80ELb0ELb0ELb1ELb1ELb0ELb1ELb1ELb0EEENS1_21CollectiveEpilogueFwdINS6_IJS8_SA_S9_EEENS6_IJNS7_ILi1EEESI_SI_EEESC_SE_Li256ELb1ELb1ELb0ELb0EEENS1_19SingleTileSchedulerILb1ELb0ELb1ELi128EEEEEEEEEvNT_6ParamsE)
        /*0098*/ 	.word	0x00000004


	//----- nvinfo : EIATTR_FRAME_SIZE
	.align		4
.L_36:
        /*009c*/ 	.byte	0x04, 0x11
        /*009e*/ 	.short	(.L_38 - .L_37)
	.align		4
.L_37:
        /*00a0*/ 	.word	index@(_ZN7cutlass13device_kernelIN5flash19enable_sm80_to_sm89INS1_16FlashAttnFwdSm80INS1_25CollectiveMainloopFwdSm80ILi8ELi1ELb0EN4cute5tupleIJNS5_1CILi128EEENS7_ILi48EEENS7_ILi256EEEEEELi256ENS_6half_tEfNS_4arch4Sm80ELb0ELb0ELb1ELb1ELb0ELb1ELb1ELb0EEENS1_21CollectiveEpilogueFwdINS6_IJS8_SA_S9_EEENS6_IJNS7_ILi1EEESI_SI_EEESC_SE_Li256ELb1ELb1ELb0ELb0EEENS1_19SingleTileSchedulerILb1ELb0ELb1ELi128EEEEEEEEEvNT_6ParamsE)
        /*00a4*/ 	.word	0x00000000


	//----- nvinfo : EIATTR_REGCOUNT
	.align		4
.L_38:
        /*00a8*/ 	.byte	0x04, 0x2f
        /*00aa*/ 	.short	(.L_40 - .L_39)
	.align		4
.L_39:
        /*00ac*/ 	.word	index@(_ZN7cutlass13device_kernelIN5flash19enable_sm80_to_sm89INS1_16FlashAttnFwdSm80INS1_25CollectiveMainloopFwdSm80ILi8ELi1ELb0EN4cute5tupleIJNS5_1CILi128EEENS7_ILi96EEENS7_ILi256EEEEEELi256ENS_6half_tEfNS_4arch4Sm80ELb0ELb0ELb1ELb1ELb0ELb0ELb1ELb0EEENS1_21CollectiveEpilogueFwdINS6_IJS8_SA_S9_EEENS6_IJNS7_ILi1EEESI_SI_EEESC_SE_Li256ELb1ELb1ELb0ELb0EEENS1_19SingleTileSchedulerILb1ELb0ELb1ELi128EEEEEEEEEvNT_6ParamsE)
        /*00b0*/ 	.word	0x00000004


	//----- nvinfo : EIATTR_FRAME_SIZE
	.align		4
.L_40:
        /*00b4*/ 	.byte	0x04, 0x11
        /*00b6*/ 	.short	(.L_42 - .L_41)
	.align		4
.L_41:
        /*00b8*/ 	.word	index@(_ZN7cutlass13device_kernelIN5flash19enable_sm80_to_sm89INS1_16FlashAttnFwdSm80INS1_25CollectiveMainloopFwdSm80ILi8ELi1ELb0EN4cute5tupleIJNS5_1CILi128EEENS7_ILi96EEENS7_ILi256EEEEEELi256ENS_6half_tEfNS_4arch4Sm80ELb0ELb0ELb1ELb1ELb0ELb0ELb1ELb0EEENS1_21CollectiveEpilogueFwdINS6_IJS8_SA_S9_EEENS6_IJNS7_ILi1EEESI_SI_EEESC_SE_Li256ELb1ELb1ELb0ELb0EEENS1_19SingleTileSchedulerILb1ELb0ELb1ELi128EEEEEEEEEvNT_6ParamsE)
        /*00bc*/ 	.word	0x00000000


	//----- nvinfo : EIATTR_REGCOUNT
	.align		4
.L_42:
        /*00c0*/ 	.byte	0x04, 0x2f
        /*00c2*/ 	.short	(.L_44 - .L_43)
	.align		4
.L_43:
        /*00c4*/ 	.word	index@(_ZN7cutlass13device_kernelIN5flash19enable_sm80_to_sm89INS1_16FlashAttnFwdSm80INS1_25CollectiveMainloopFwdSm80ILi8ELi1ELb0EN4cute5tupleIJNS5_1CILi128EEENS7_ILi96EEENS7_ILi256EEEEEELi256ENS_6half_tEfNS_4arch4Sm80ELb0ELb0ELb1ELb0ELb0ELb0ELb1ELb0EEENS1_21CollectiveEpilogueFwdINS6_IJS8_SA_S9_EEENS6_IJNS7_ILi1EEESI_SI_EEESC_SE_Li256ELb0ELb1ELb0ELb0EEENS1_19SingleTileSchedulerILb0ELb0ELb1ELi128EEEEEEEEEvNT_6ParamsE)
        /*00c8*/ 	.word	0x00000004


	//----- nvinfo : EIATTR_FRAME_SIZE
	.align		4
.L_44:
        /*00cc*/ 	.byte	0x04, 0x11
        /*00ce*/ 	.short	(.L_46 - .L_45)
	.align		4
.L_45:
        /*00d0*/ 	.word	index@(_ZN7cutlass13device_kernelIN5flash19enable_sm80_to_sm89INS1_16FlashAttnFwdSm80INS1_25CollectiveMainloopFwdSm80ILi8ELi1ELb0EN4cute5tupleIJNS5_1CILi128EEENS7_ILi96EEENS7_ILi256EEEEEELi256ENS_6half_tEfNS_4arch4Sm80ELb0ELb0ELb1ELb0ELb0ELb0ELb1ELb0EEENS1_21CollectiveEpilogueFwdINS6_IJS8_SA_S9_EEENS6_IJNS7_ILi1EEESI_SI_EEESC_SE_Li256ELb0ELb1ELb0ELb0EEENS1_19SingleTileSchedulerILb0ELb0ELb1ELi128EEEEEEEEEvNT_6ParamsE)
        /*00d4*/ 	.word	0x00000000


	//----- nvinfo : EIATTR_REGCOUNT
	.align		4
.L_46:
        /*00d8*/ 	.byte	0x04, 0x2f
        /*00da*/ 	.short	(.L_48 - .L_47)
	.align		4
.L_47:
        /*00dc*/ 	.word	index@(_ZN7cutlass13device_kernelIN5flash19enable_sm80_to_sm89INS1_16FlashAttnFwdSm80INS1_25CollectiveMainloopFwdSm80ILi8ELi1ELb0EN4cute5tupleIJNS5_1CILi128EEENS7_ILi32EEENS7_ILi256EEEEEELi256ENS_6half_tEfNS_4arch4Sm80ELb1ELb0ELb1ELb1ELb0ELb1ELb1ELb0EEENS1_21CollectiveEpilogueFwdINS6_IJS8_SA_S9_EEENS6_IJNS7_ILi1EEESI_SI_EEESC_SE_Li256ELb1ELb1ELb0ELb0EEENS1_19SingleTileSchedulerILb1ELb0ELb1ELi128EEEEEEEEEvNT_6ParamsE)
        /*00e0*/ 	.word	0x00000004


	//----- nvinfo : EIATTR_FRAME_SIZE
	.align		4
.L_48:
        /*00e4*/ 	.byte	0x04, 0x11
        /*00e6*/ 	.short	(.L_50 - .L_49)
	.align		4
.L_49:
        /*00e8*/ 	.word	index@(_ZN7cutlass13device_kernelIN5flash19enable_sm80_to_sm89INS1_16FlashAttnFwdSm80INS1_25CollectiveMainloopFwdSm80ILi8ELi1ELb0EN4cute5tupleIJNS5_1CILi128EEENS7_ILi32EEENS7_ILi256EEEEEELi256ENS_6half_tEfNS_4arch4Sm80ELb1ELb0ELb1ELb1ELb0ELb1ELb1ELb0EEENS1_21CollectiveEpilogueFwdINS6_IJS8_SA_S9_EEENS6_IJNS7_ILi1EEESI_SI_EEESC_SE_Li256ELb1ELb1ELb0ELb0EEENS1_19SingleTileSchedulerILb1ELb0ELb1ELi128EEEEEEEEEvNT_6ParamsE)
        /*00ec*/ 	.word	0x00000000


	//----- nvinfo : EIATTR_REGCOUNT
	.align		4
.L_50:
        /*00f0*/ 	.byte	0x04, 0x2f
        /*00f2*/ 	.short	(.L_52 - .L_51)
	.align		4
.L_51:
        /*00f4*/ 	.word	index@(_ZN7cutlass13device_kernelIN5flash19enable_sm80_to_sm89INS1_16FlashAttnFwdSm80INS1_25CollectiveMainloopFwdSm80ILi8ELi1ELb1EN4cute5tupleIJNS5_1CILi128EEENS7_ILi64EEENS7_ILi256EEEEEELi256ENS_6half_tEfNS_4arch4Sm80ELb1ELb0ELb1ELb1ELb0ELb0ELb1ELb0EEENS1_21CollectiveEpilogueFwdINS6_IJS8_SA_S9_EEENS6_IJNS7_ILi1EEESI_SI_EEESC_SE_Li256ELb1ELb1ELb0ELb0EEENS1_19SingleTileSchedulerILb1ELb0ELb1ELi128EEEEEEEEEvNT_6ParamsE)
        /*00f8*/ 	.word	0x00000004


	//----- nvinfo : EIATTR_FRAME_SIZE
	.align		4
.L_52:
        /*00fc*/ 	.byte	0x04, 0x11
        /*00fe*/ 	.short	(.L_54 - .L_53)
	.align		4
.L_53:
        /*0100*/ 	.word	index@(_ZN7cutlass13device_kernelIN5flash19enable_sm80_to_sm89INS1_16FlashAttnFwdSm80INS1_25CollectiveMainloopFwdSm80ILi8ELi1ELb1EN4cute5tupleIJNS5_1CILi128EEENS7_ILi64EEENS7_ILi256EEEEEELi256ENS_6half_tEfNS_4arch4Sm80ELb1ELb0ELb1ELb1ELb0ELb0ELb1ELb0EEENS1_21CollectiveEpilogueFwdINS6_IJS8_SA_S9_EEENS6_IJNS7_ILi1EEESI_SI_EEESC_SE_Li256ELb1ELb1ELb0ELb0EEENS1_19SingleTileSchedulerILb1ELb0ELb1ELi128EEEEEEEEEvNT_6ParamsE)
        /*0104*/ 	.word	0x00000000


	//----- nvinfo : EIATTR_REGCOUNT
	.align		4
.L_54:
        /*0108*/ 	.byte	0x04, 0x2f
        /*010a*/ 	.short	(.L_56 - .L_55)
	.align		4
.L_55:
        /*010c*/ 	.word	index@(_ZN7cutlass13device_kernelIN5flash19enable_sm80_to_sm89INS1_16FlashAttnFwdSm80INS1_25CollectiveMainloopFwdSm80ILi8ELi1ELb1EN4cute5tupleIJNS5_1CILi128EEENS7_ILi64EEENS7_ILi256EEEEEELi256ENS_6half_tEfNS_4arch4Sm80ELb1ELb0ELb1ELb0ELb0ELb0ELb1ELb0EEENS1_21CollectiveEpilogueFwdINS6_IJS8_SA_S9_EEENS6_IJNS7_ILi1EEESI_SI_EEESC_SE_Li256ELb0ELb1ELb0ELb0EEENS1_30DynamicPersistentTileSchedulerILi256ELi256ELb0ELb1ELb0EEEEEEEEEvNT_6ParamsE)
        /*0110*/ 	.word	0x00000004


	//----- nvinfo : EIATTR_FRAME_SIZE
	.align		4
.L_56:
        /*0114*/ 	.byte	0x04, 0x11
        /*0116*/ 	.short	(.L_58 - .L_57)
	.align		4
.L_57:
        /*0118*/ 	.word	index@(_ZN7cutlass13device_kernelIN5flash19enable_sm80_to_sm89INS1_16FlashAttnFwdSm80INS1_25CollectiveMainloopFwdSm80ILi8ELi1ELb1EN4cute5tupleIJNS5_1CILi128EEENS7_ILi64EEENS7_ILi256EEEEEELi256ENS_6half_tEfNS_4arch4Sm80ELb1ELb0ELb1ELb0ELb0ELb0ELb1ELb0EEENS1_21CollectiveEpilogueFwdINS6_IJS8_SA_S9_EEENS6_IJNS7_ILi1EEESI_SI_EEESC_SE_Li256ELb0ELb1ELb0ELb0EEENS1_30DynamicPersistentTileSchedulerILi256ELi256ELb0ELb1ELb0EEEEEEEEEvNT_6ParamsE)
        /*011c*/ 	.word	0x00000000


	//----- nvinfo : EIATTR_REGCOUNT
	.align		4
.L_58:
        /*0120*/ 	.byte	0x04, 0x2f
        /*0122*/ 	.short	(.L_60 - .L_59)
	.align		4
.L_59:
        /*0124*/ 	.word	index@(_ZN7cutlass13device_kernelIN5flash19enable_sm80_to_sm89INS1_16FlashAttnFwdSm80INS1_25CollectiveMainloopFwdSm80ILi8ELi1ELb0EN4cute5tupleIJNS5_1CILi128EEENS7_ILi32EEENS7_ILi256EEEEEELi256ENS_6half_tEfNS_4arch4Sm80ELb0ELb1ELb1ELb1ELb0ELb1ELb1ELb0EEENS1_21CollectiveEpilogueFwdINS6_IJS8_SA_S9_EEENS6_IJNS7_ILi1EEESI_SI_EEESC_SE_Li256ELb1ELb1ELb0ELb0EEENS1_19SingleTileSchedulerILb1ELb0ELb1ELi128EEEEEEEEEvNT_6ParamsE)
        /*0128*/ 	.word	0x00000004


	//----- nvinfo : EIATTR_FRAME_SIZE
	.align		4
.L_60:
        /*012c*/ 	.byte	0x04, 0x11
        /*012e*/ 	.short	(.L_62 - .L_61)
	.align		4
.L_61:
        /*0130*/ 	.word	index@(_ZN7cutlass13device_kernelIN5flash19enable_sm80_to_sm89INS1_16FlashAttnFwdSm80INS1_25CollectiveMainloopFwdSm80ILi8ELi1ELb0EN4cute5tupleIJNS5_1CILi128EEENS7_ILi32EEENS7_ILi256EEEEEELi256ENS_6half_tEfNS_4arch4Sm80ELb0ELb1ELb1ELb1ELb0ELb1ELb1ELb0EEENS1_21CollectiveEpilogueFwdINS6_IJS8_SA_S9_EEENS6_IJNS7_ILi1EEESI_SI_EEESC_SE_Li256ELb1ELb1ELb0ELb0EEENS1_19SingleTileSchedulerILb1ELb0ELb1ELi128EEEEEEEEEvNT_6ParamsE)
        /*0134*/ 	.word	0x00000000


	//----- nvinfo : EIATTR_REGCOUNT
	.align		4
.L_62:
        /*0138*/ 	.byte	0x04, 0x2f
        /*013a*/ 	.short	(.L_64 - .L_63)
	.align		4
.L_63:
        /*013c*/ 	.word	index@(_ZN7cutlass13device_kernelIN5flash19enable_sm80_to_sm89INS1_16FlashAttnFwdSm80INS1_25CollectiveMainloopFwdSm80ILi8ELi1ELb1EN4cute5tupleIJNS5_1CILi128EEENS7_ILi48EEENS7_ILi256EEEEEELi256ENS_6half_tEfNS_4arch4Sm80ELb0ELb1ELb1ELb1ELb0ELb0ELb1ELb0EEENS1_21CollectiveEpilogueFwdINS6_IJS8_SA_S9_EEENS6_IJNS7_ILi1EEESI_SI_EEESC_SE_Li256ELb1ELb1ELb0ELb0EEENS1_19SingleTileSchedulerILb1ELb0ELb1ELi128EEEEEEEEEvNT_6ParamsE)
        /*0140*/ 	.word	0x00000004


	//----- nvinfo : EIATTR_FRAME_SIZE
	.align		4
.L_64:
        /*0144*/ 	.byte	0x04, 0x11
        /*0146*/ 	.short	(.L_66 - .L_65)
	.align		4
.L_65:
        /*0148*/ 	.word	index@(_ZN7cutlass13device_kernelIN5flash19enable_sm80_to_sm89INS1_16FlashAttnFwdSm80INS1_25CollectiveMainloopFwdSm80ILi8ELi1ELb1EN4cute5tupleIJNS5_1CILi128EEENS7_ILi48EEENS7_ILi256EEEEEELi256ENS_6half_tEfNS_4arch4Sm80ELb0ELb1ELb1ELb1ELb0ELb0ELb1ELb0EEENS1_21CollectiveEpilogueFwdINS6_IJS8_SA_S9_EEENS6_IJNS7_ILi1EEESI_SI_EEESC_SE_Li256ELb1ELb1ELb0ELb0EEENS1_19SingleTileSchedulerILb1ELb0ELb1ELi128EEEEEEEEEvNT_6ParamsE)
        /*014c*/ 	.word	0x00000000


	//----- nvinfo : EIATTR_REGCOUNT
	.align		4
.L_66:
        /*0150*/ 	.byte	0x04, 0x2f
        /*0152*/ 	.short	(.L_68 - .L_67)
	.align		4
.L_67:
        /*0154*/ 	.word	index@(_ZN7cutlass13device_kernelIN5flash19enable_sm80_to_sm89INS1_16FlashAttnFwdSm80INS1_25CollectiveMainloopFwdSm80ILi8ELi1ELb1EN4cute5tupleIJNS5_1CILi128EEENS7_ILi48EEENS7_ILi256EEEEEELi256ENS_6half_tEfNS_4arch4Sm80ELb0ELb1ELb1ELb0ELb0ELb0ELb1ELb0EEENS1_21CollectiveEpilogueFwdINS6_IJS8_SA_S9_EEENS6_IJNS7_ILi1EEESI_SI_EEESC_SE_Li256ELb0ELb1ELb0ELb0EEENS1_19SingleTileSchedulerILb0ELb0ELb1ELi128EEEEEEEEEvNT_6ParamsE)
        /*0158*/ 	.word	0x00000004


	//----- nvinfo : EIATTR_FRAME_SIZE
	.align		4
.L_68:
        /*015c*/ 	.byte	0x04, 0x11
        /*015e*/ 	.short	(.L_70 - .L_69)
	.align		4
.L_69:
        /*0160*/ 	.word	index@(_ZN7cutlass13device_kernelIN5flash19enable_sm80_to_sm89INS1_16FlashAttnFwdSm80INS1_25CollectiveMainloopFwdSm80ILi8ELi1ELb1EN4cute5tupleIJNS5_1CILi128EEENS7_ILi48EEENS7_ILi256EEEEEELi256ENS_6half_tEfNS_4arch4Sm80ELb0ELb1ELb1ELb0ELb0ELb0ELb1ELb0EEENS1_21CollectiveEpilogueFwdINS6_IJS8_SA_S9_EEENS6_IJNS7_ILi1EEESI_SI_EEESC_SE_Li256ELb0ELb1ELb0ELb0EEENS1_19SingleTileSchedulerILb0ELb0ELb1ELi128EEEEEEEEEvNT_6ParamsE)
        /*0164*/ 	.word	0x00000000


	//----- nvinfo : EIATTR_REGCOUNT
	.align		4
.L_70:
        /*0168*/ 	.byte	0x04, 0x2f
        /*016a*/ 	.short	(.L_72 - .L_71)
	.align		4
.L_71:
        /*016c*/ 	.word	index@(_ZN7cutlass13device_kernelIN5flash19enable_sm80_to_sm89INS1_16FlashAttnFwdSm80INS1_25CollectiveMainloopFwdSm80ILi8ELi1ELb0EN4cute5tupleIJNS5_1CILi128EEENS7_ILi32EEENS7_ILi256EEEEEELi256ENS_6half_tEfNS_4arch4Sm80ELb0ELb0ELb1ELb1ELb0ELb1ELb1ELb0EEENS1_21CollectiveEpilogueFwdINS6_IJS8_SA_S9_EEENS6_IJNS7_ILi1EEESI_SI_EEESC_SE_Li256ELb1ELb1ELb0ELb0EEENS1_19SingleTileSchedulerILb1ELb0ELb1ELi128EEEEEEEEEvNT_6ParamsE)
        /*0170*/ 	.word	0x00000004


	//----- nvinfo : EIATTR_FRAME_SIZE
	.align		4
.L_72:
        /*0174*/ 	.byte	0x04, 0x11
        /*0176*/ 	.short	(.L_74 - .L_73)
	.align		4
.L_73:
        /*0178*/ 	.word	index@(_ZN7cutlass13device_kernelIN5flash19enable_sm80_to_sm89INS1_16FlashAttnFwdSm80INS1_25CollectiveMainloopFwdSm80ILi8ELi1ELb0EN4cute5tupleIJNS5_1CILi128EEENS7_ILi32EEENS7_ILi256EEEEEELi256ENS_6half_tEfNS_4arch4Sm80ELb0ELb0ELb1ELb1ELb0ELb1ELb1ELb0EEENS1_21CollectiveEpilogueFwdINS6_IJS8_SA_S9_EEENS6_IJNS7_ILi1EEESI_SI_EEESC_SE_Li256ELb1ELb1ELb0ELb0EEENS1_19SingleTileSchedulerILb1ELb0ELb1ELi128EEEEEEEEEvNT_6ParamsE)
        /*017c*/ 	.word	0x00000000


	//----- nvinfo : EIATTR_REGCOUNT
	.align		4
.L_74:
        /*0180*/ 	.byte	0x04, 0x2f
        /*0182*/ 	.short	(.L_76 - .L_75)
	.align		4
.L_75:
        /*0184*/ 	.word	index@(_ZN7cutlass13device_kernelIN5flash19enable_sm80_to_sm89INS1_16FlashAttnFwdSm80INS1_25CollectiveMainloopFwdSm80ILi8ELi1ELb1EN4cute5tupleIJNS5_1CILi128EEENS7_ILi64EEENS7_ILi256EEEEEELi256ENS_6half_tEfNS_4arch4Sm80ELb0ELb0ELb1ELb1ELb0ELb0ELb1ELb0EEENS1_21CollectiveEpilogueFwdINS6_IJS8_SA_S9_EEENS6_IJNS7_ILi1EEESI_SI_EEESC_SE_Li256ELb1ELb1ELb0ELb0EEENS1_19SingleTileSchedulerILb1ELb0ELb1ELi128EEEEEEEEEvNT_6ParamsE)
        /*0188*/ 	.word	0x00000004


	//----- nvinfo : EIATTR_FRAME_SIZE
	.align		4
.L_76:
        /*018c*/ 	.byte	0x04, 0x11
        /*018e*/ 	.short	(.L_78 - .L_77)
	.align		4
.L_77:
        /*0190*/ 	.word	index@(_ZN7cutlass13device_kernelIN5flash19enable_sm80_to_sm89INS1_16FlashAttnFwdSm80INS1_25CollectiveMainloopFwdSm80ILi8ELi1ELb1EN4cute5tupleIJNS5_1CILi128EEENS7_ILi64EEENS7_ILi256EEEEEELi256ENS_6half_tEfNS_4arch4Sm80ELb0ELb0ELb1ELb1ELb0ELb0ELb1ELb0EEENS1_21CollectiveEpilogueFwdINS6_IJS8_SA_S9_EEENS6_IJNS7_ILi1EEESI_SI_EEESC_SE_Li256ELb1ELb1ELb0ELb0EEENS1_19SingleTileSchedulerILb1ELb0ELb1ELi128EEEEEEEEEvNT_6ParamsE)
        /*0194*/ 	.word	0x00000000


	//----- nvinfo : EIATTR_REGCOUNT
	.align		4
.L_78:
        /*0198*/ 	.byte	0x04, 0x2f
        /*019a*/ 	.short	(.L_80 - .L_79)
	.align		4
.L_79:
        /*019c*/ 	.word	index@(_ZN7cutlass13device_kernelIN5flash19enable_sm80_to_sm89INS1_16FlashAttnFwdSm80INS1_25CollectiveMainloopFwdSm80ILi8ELi1ELb1EN4cute5tupleIJNS5_1CILi128EEENS7_ILi64EEENS7_ILi256EEEEEELi256ENS_6half_tEfNS_4arch4Sm80ELb0ELb0ELb1ELb0ELb0ELb0ELb1ELb0EEENS1_21CollectiveEpilogueFwdINS6_IJS8_SA_S9_EEENS6_IJNS7_ILi1EEESI_SI_EEESC_SE_Li256ELb0ELb1ELb0ELb0EEENS1_19SingleTileSchedulerILb0ELb0ELb1ELi128EEEEEEEEEvNT_6ParamsE)
        /*01a0*/ 	.word	0x00000004


	//----- nvinfo : EIATTR_FRAME_SIZE
	.align		4
.L_80:
        /*01a4*/ 	.byte	0x04, 0x11
        /*01a6*/ 	.short	(.L_82 - .L_81)
	.align		4
.L_81:
        /*01a8*/ 	.word	index@(_ZN7cutlass13device_kernelIN5flash19enable_sm80_to_sm89INS1_16FlashAttnFwdSm80INS1_25CollectiveMainloopFwdSm80ILi8ELi1ELb1EN4cute5tupleIJNS5_1CILi128EEENS7_ILi64EEENS7_ILi256EEEEEELi256ENS_6half_tEfNS_4arch4Sm80ELb0ELb0ELb1ELb0ELb0ELb0ELb1ELb0EEENS1_21CollectiveEpilogueFwdINS6_IJS8_SA_S9_EEENS6_IJNS7_ILi1EEESI_SI_EEESC_SE_Li256ELb0ELb1ELb0ELb0EEENS1_19SingleTileSchedulerILb0ELb0ELb1ELi128EEEEEEEEEvNT_6ParamsE)
        /*01ac*/ 	.word	0x00000000


	//----- nvinfo : EIATTR_MIN_STACK_SIZE
	.align		4
.L_82:
        /*01b0*/ 	.byte	0x04, 0x12
        /*01b2*/ 	.short	(.L_84 - .L_83)
	.align		4
.L_83:
        /*01b4*/ 	.word	index@(_ZN7cutlass13device_kernelIN5flash19enable_sm80_to_sm89INS1_16FlashAttnFwdSm80INS1_25CollectiveMainloopFwdSm80ILi8ELi1ELb1EN4cute5tupleIJNS5_1CILi128EEENS7_ILi64EEENS7_ILi256EEEEEELi256ENS_6half_tEfNS_4arch4Sm80ELb0ELb0ELb1ELb0ELb0ELb0ELb1ELb0EEENS1_21CollectiveEpilogueFwdINS6_IJS8_SA_S9_EEENS6_IJNS7_ILi1EEESI_SI_EEESC_SE_Li256ELb0ELb1ELb0ELb0EEENS1_19SingleTileSchedulerILb0ELb0ELb1ELi128EEEEEEEEEvNT_6ParamsE)
        /*01b8*/ 	.word	0x00000000


	//----- nvinfo : EIATTR_MIN_STACK_SIZE
	.align		4
.L_84:
        /*01bc*/ 	.byte	0x04, 0x12
        /*01be*/ 	.short	(.L_86 - .L_85)
	.align		4
.L_85:
        /*01c0*/ 	.word	index@(_ZN7cutlass13device_kernelIN5flash19enable_sm80_to_sm89INS1_16FlashAttnFwdSm80INS1_25CollectiveMainloopFwdSm80ILi8ELi1ELb1EN4cute5tupleIJNS5_1CILi128EEENS7_ILi64EEENS7_ILi256EEEEEELi256ENS_6half_tEfNS_4arch4Sm80ELb0ELb0ELb1ELb1ELb0ELb0ELb1ELb0EEENS1_21CollectiveEpilogueFwdINS6_IJS8_SA_S9_EEENS6_IJNS7_ILi1EEESI_SI_EEESC_SE_Li256ELb1ELb1ELb0ELb0EEENS1_19SingleTileSchedulerILb1ELb0ELb1ELi128EEEEEEEEEvNT_6ParamsE)
        /*01c4*/ 	.word	0x00000000


	//----- nvinfo : EIATTR_MIN_STACK_SIZE
	.align		4
.L_86:
        /*01c8*/ 	.byte	0x04, 0x12
        /*01ca*/ 	.short	(.L_88 - .L_87)
	.align		4
.L_87:
        /*01cc*/ 	.word	index@(_ZN7cutlass13device_kernelIN5flash19enable_sm80_to_sm89INS1_16FlashAttnFwdSm80INS1_25CollectiveMainloopFwdSm80ILi8ELi1ELb0EN4cute5tupleIJNS5_1CILi128EEENS7_ILi32EEENS7_ILi256EEEEEELi256ENS_6half_tEfNS_4arch4Sm80ELb0ELb0ELb1ELb1ELb0ELb1ELb1ELb0EEENS1_21CollectiveEpilogueFwdINS6_IJS8_SA_S9_EEENS6_IJNS7_ILi1EEESI_SI_EEESC_SE_Li256ELb1ELb1ELb0ELb0EEENS1_19SingleTileSchedulerILb1ELb0ELb1ELi128EEEEEEEEEvNT_6ParamsE)
        /*01d0*/ 	.word	0x00000000


	//----- nvinfo : EIATTR_MIN_STACK_SIZE
	.align		4
.L_88:
        /*01d4*/ 	.byte	0x04, 0x12
        /*01d6*/ 	.short	(.L_90 - .L_89)
	.align		4
.L_89:
        /*01d8*/ 	.word	index@(_ZN7cutlass13device_kernelIN5flash19enable_sm80_to_sm89INS1_16FlashAttnFwdSm80INS1_25CollectiveMainloopFwdSm80ILi8ELi1ELb1EN4cute5tupleIJNS5_1CILi128EEENS7_ILi48EEENS7_ILi256EEEEEELi256ENS_6half_tEfNS_4arch4Sm80ELb0ELb1ELb1ELb0ELb0ELb0ELb1ELb0EEENS1_21CollectiveEpilogueFwdINS6_IJS8_SA_S9_EEENS6_IJNS7_ILi1EEESI_SI_EEESC_SE_Li256ELb0ELb1ELb0ELb0EEENS1_19SingleTileSchedulerILb0ELb0ELb1ELi128EEEEEEEEEvNT_6ParamsE)
        /*01dc*/ 	.word	0x00000000


	//----- nvinfo : EIATTR_MIN_STACK_SIZE
	.align		4
.L_90:
        /*01e0*/ 	.byte	0x04, 0x12
        /*01e2*/ 	.short	(.L_92 - .L_91)
	.align		4
.L_91:
        /*01e4*/ 	.word	index@(_ZN7cutlass13device_kernelIN5flash19enable_sm80_to_sm89INS1_16FlashAttnFwdSm80INS1_25CollectiveMainloopFwdSm80ILi8ELi1ELb1EN4cute5tupleIJNS5_1CILi128EEENS7_ILi48EEENS7_ILi256EEEEEELi256ENS_6half_tEfNS_4arch4Sm80ELb0ELb1ELb1ELb1ELb0ELb0ELb1ELb0EEENS1_21CollectiveEpilogueFwdINS6_IJS8_SA_S9_EEENS6_IJNS7_ILi1EEESI_SI_EEESC_SE_Li256ELb1ELb1ELb0ELb0EEENS1_19SingleTileSchedulerILb1ELb0ELb1ELi128EEEEEEEEEvNT_6ParamsE)
        /*01e8*/ 	.word	0x00000000


	//----- nvinfo : EIATTR_MIN_STACK_SIZE
	.align		4
.L_92:
        /*01ec*/ 	.byte	0x04, 0x12
        /*01ee*/ 	.short	(.L_94 - .L_93)
	.align		4
.L_93:
        /*01f0*/ 	.word	index@(_ZN7cutlass13device_kernelIN5flash19enable_sm80_to_sm89INS1_16FlashAttnFwdSm80INS1_25CollectiveMainloopFwdSm80ILi8ELi1ELb0EN4cute5tupleIJNS5_1CILi128EEENS7_ILi32EEENS7_ILi256EEEEEELi256ENS_6half_tEfNS_4arch4Sm80ELb0ELb1ELb1ELb1ELb0ELb1ELb1ELb0EEENS1_21CollectiveEpilogueFwdINS6_IJS8_SA_S9_EEENS6_IJNS7_ILi1EEESI_SI_EEESC_SE_Li256ELb1ELb1ELb0ELb0EEENS1_19SingleTileSchedulerILb1ELb0ELb1ELi128EEEEEEEEEvNT_6ParamsE)
        /*01f4*/ 	.word	0x00000000


	//----- nvinfo : EIATTR_MIN_STACK_SIZE
	.align		4
.L_94:
        /*01f8*/ 	.byte	0x04, 0x12
        /*01fa*/ 	.short	(.L_96 - .L_95)
	.align		4
.L_95:
        /*01fc*/ 	.word	index@(_ZN7cutlass13device_kernelIN5flash19enable_sm80_to_sm89INS1_16FlashAttnFwdSm80INS1_25CollectiveMainloopFwdSm80ILi8ELi1ELb1EN4cute5tupleIJNS5_1CILi128EEENS7_ILi64EEENS7_ILi256EEEEEELi256ENS_6half_tEfNS_4arch4Sm80ELb1ELb0ELb1ELb0ELb0ELb0ELb1ELb0EEENS1_21CollectiveEpilogueFwdINS6_IJS8_SA_S9_EEENS6_IJNS7_ILi1EEESI_SI_EEESC_SE_Li256ELb0ELb1ELb0ELb0EEENS1_30DynamicPersistentTileSchedulerILi256ELi256ELb0ELb1ELb0EEEEEEEEEvNT_6ParamsE)
        /*0200*/ 	.word	0x00000000


	//----- nvinfo : EIATTR_MIN_STACK_SIZE
	.align		4
.L_96:
        /*0204*/ 	.byte	0x04, 0x12
        /*0206*/ 	.short	(.L_98 - .L_97)
	.align		4
.L_97:
        /*0208*/ 	.word	index@(_ZN7cutlass13device_kernelIN5flash19enable_sm80_to_sm89INS1_16FlashAttnFwdSm80INS1_25CollectiveMainloopFwdSm80ILi8ELi1ELb1EN4cute5tupleIJNS5_1CILi128EEENS7_ILi64EEENS7_ILi256EEEEEELi256ENS_6half_tEfNS_4arch4Sm80ELb1ELb0ELb1ELb1ELb0ELb0ELb1ELb0EEENS1_21CollectiveEpilogueFwdINS6_IJS8_SA_S9_EEENS6_IJNS7_ILi1EEESI_SI_EEESC_SE_Li256ELb1ELb1ELb0ELb0EEENS1_19SingleTileSchedulerILb1ELb0ELb1ELi128EEEEEEEEEvNT_6ParamsE)
        /*020c*/ 	.word	0x00000000


	//----- nvinfo : EIATTR_MIN_STACK_SIZE
	.align		4
.L_98:
        /*0210*/ 	.byte	0x04, 0x12
        /*0212*/ 	.short	(.L_100 - .L_99)
	.align		4
.L_99:
        /*0214*/ 	.word	index@(_ZN7cutlass13device_kernelIN5flash19enable_sm80_to_sm89INS1_16FlashAttnFwdSm80INS1_25CollectiveMainloopFwdSm80ILi8ELi1ELb0EN4cute5tupleIJNS5_1CILi128EEENS7_ILi32EEENS7_ILi256EEEEEELi256ENS_6half_tEfNS_4arch4Sm80ELb1ELb0ELb1ELb1ELb0ELb1ELb1ELb0EEENS1_21CollectiveEpilogueFwdINS6_IJS8_SA_S9_EEENS6_IJNS7_ILi1EEESI_SI_EEESC_SE_Li256ELb1ELb1ELb0ELb0EEENS1_19SingleTileSchedulerILb1ELb0ELb1ELi128EEEEEEEEEvNT_6ParamsE)
        /*0218*/ 	.word	0x00000000


	//----- nvinfo : EIATTR_MIN_STACK_SIZE
	.align		4
.L_100:
        /*021c*/ 	.byte	0x04, 0x12
        /*021e*/ 	.short	(.L_102 - .L_101)
	.align		4
.L_101:
        /*0220*/ 	.word	index@(_ZN7cutlass13device_kernelIN5flash19enable_sm80_to_sm89INS1_16FlashAttnFwdSm80INS1_25CollectiveMainloopFwdSm80ILi8ELi1ELb0EN4cute5tupleIJNS5_1CILi128EEENS7_ILi96EEENS7_ILi256EEEEEELi256ENS_6half_tEfNS_4arch4Sm80ELb0ELb0ELb1ELb0ELb0ELb0ELb1ELb0EEENS1_21CollectiveEpilogueFwdINS6_IJS8_SA_S9_EEENS6_IJNS7_ILi1EEESI_SI_EEESC_SE_Li256ELb0ELb1ELb0ELb0EEENS1_19SingleTileSchedulerILb0ELb0ELb1ELi128EEEEEEEEEvNT_6ParamsE)
        /*0224*/ 	.word	0x00000000


	//----- nvinfo : EIATTR_MIN_STACK_SIZE
	.align		4
.L_102:
        /*0228*/ 	.byte	0x04, 0x12
        /*022a*/ 	.short	(.L_104 - .L_103)
	.align		4
.L_103:
        /*022c*/ 	.word	index@(_ZN7cutlass13device_kernelIN5flash19enable_sm80_to_sm89INS1_16FlashAttnFwdSm80INS1_25CollectiveMainloopFwdSm80ILi8ELi1ELb0EN4cute5tupleIJNS5_1CILi128EEENS7_ILi96EEENS7_ILi256EEEEEELi256ENS_6half_tEfNS_4arch4Sm80ELb0ELb0ELb1ELb1ELb0ELb0ELb1ELb0EEENS1_21CollectiveEpilogueFwdINS6_IJS8_SA_S9_EEENS6_IJNS7_ILi1EEESI_SI_EEESC_SE_Li256ELb1ELb1ELb0ELb0EEENS1_19SingleTileSchedulerILb1ELb0ELb1ELi128EEEEEEEEEvNT_6ParamsE)
        /*0230*/ 	.word	0x00000000


	//----- nvinfo : EIATTR_MIN_STACK_SIZE
	.align		4
.L_104:
        /*0234*/ 	.byte	0x04, 0x12
        /*0236*/ 	.short	(.L_106 - .L_105)
	.align		4
.L_105:
        /*0238*/ 	.word	index@(_ZN7cutlass13device_kernelIN5flash19enable_sm80_to_sm89INS1_16FlashAttnFwdSm80INS1_25CollectiveMainloopFwdSm80ILi8ELi1ELb0EN4cute5tupleIJNS5_1CILi128EEENS7_ILi48EEENS7_ILi256EEEEEELi256ENS_6half_tEfNS_4arch4Sm80ELb0ELb0ELb1ELb1ELb0ELb1ELb1ELb0EEENS1_21CollectiveEpilogueFwdINS6_IJS8_SA_S9_EEENS6_IJNS7_ILi1EEESI_SI_EEESC_SE_Li256ELb1ELb1ELb0ELb0EEENS1_19SingleTileSchedulerILb1ELb0ELb1ELi128EEEEEEEEEvNT_6ParamsE)
        /*023c*/ 	.word	0x00000000


	//----- nvinfo : EIATTR_MIN_STACK_SIZE
	.align		4
.L_106:
        /*0240*/ 	.byte	0x04, 0x12
        /*0242*/ 	.short	(.L_108 - .L_107)
	.align		4
.L_107:
        /*0244*/ 	.word	index@(_ZN7cutlass13device_kernelIN5flash19enable_sm80_to_sm89INS1_16FlashAttnFwdSm80INS1_25CollectiveMainloopFwdSm80ILi8ELi1ELb0EN4cute5tupleIJNS5_1CILi128EEENS7_ILi64EEENS7_ILi256EEEEEELi256ENS_6half_tEfNS_4arch4Sm80ELb0ELb1ELb1ELb0ELb0ELb0ELb1ELb0EEENS1_21CollectiveEpilogueFwdINS6_IJS8_SA_S9_EEENS6_IJNS7_ILi1EEESI_SI_EEESC_SE_Li256ELb0ELb1ELb0ELb0EEENS1_19SingleTileSchedulerILb0ELb0ELb1ELi128EEEEEEEEEvNT_6ParamsE)
        /*0248*/ 	.word	0x00000000


	//----- nvinfo : EIATTR_MIN_STACK_SIZE
	.align		4
.L_108:
        /*024c*/ 	.byte	0x04, 0x12
        /*024e*/ 	.short	(.L_110 - .L_109)
	.align		4
.L_109:
        /*0250*/ 	.word	index@(_ZN7cutlass13device_kernelIN5flash19enable_sm80_to_sm89INS1_16FlashAttnFwdSm80INS1_25CollectiveMainloopFwdSm80ILi8ELi1ELb0EN4cute5tupleIJNS5_1CILi128EEENS7_ILi64EEENS7_ILi256EEEEEELi256ENS_6half_tEfNS_4arch4Sm80ELb0ELb1ELb1ELb1ELb0ELb0ELb1ELb0EEENS1_21CollectiveEpilogueFwdINS6_IJS8_SA_S9_EEENS6_IJNS7_ILi1EEESI_SI_EEESC_SE_Li256ELb1ELb1ELb0ELb0EEENS1_19SingleTileSchedulerILb1ELb0ELb1ELi128EEEEEEEEEvNT_6ParamsE)
        /*0254*/ 	.word	0x00000000


	//----- nvinfo : EIATTR_MIN_STACK_SIZE
	.align		4
.L_110:
        /*0258*/ 	.byte	0x04, 0x12
        /*025a*/ 	.short	(.L_112 - .L_111)
	.align		4
.L_111:
        /*025c*/ 	.word	index@(_ZN7cutlass13device_kernelIN5flash19enable_sm80_to_sm89INS1_16FlashAttnFwdSm80INS1_25CollectiveMainloopFwdSm80ILi8ELi1ELb0EN4cute5tupleIJNS5_1CILi128EEENS7_ILi48EEENS7_ILi256EEEEEELi256ENS_6half_tEfNS_4arch4Sm80ELb0ELb1ELb1ELb1ELb0ELb1ELb1ELb0EEENS1_21CollectiveEpilogueFwdINS6_IJS8_SA_S9_EEENS6_IJNS7_ILi1EEESI_SI_EEESC_SE_Li256ELb1ELb1ELb0ELb0EEENS1_19SingleTileSchedulerILb1ELb0ELb1ELi128EEEEEEEEEvNT_6ParamsE)
        /*0260*/ 	.word	0x00000000


	//----- nvinfo : EIATTR_MIN_STACK_SIZE
	.align		4
.L_112:
        /*0264*/ 	.byte	0x04, 0x12
        /*0266*/ 	.short	(.L_114 - .L_113)
	.align		4
.L_113:
        /*0268*/ 	.word	index@(_ZN7cutlass13device_kernelIN5flash19enable_sm80_to_sm89INS1_16FlashAttnFwdSm80INS1_25CollectiveMainloopFwdSm80ILi8ELi1ELb0EN4cute5tupleIJNS5_1CILi128EEENS7_ILi96EEENS7_ILi256EEEEEELi256ENS_6half_tEfNS_4arch4Sm80ELb1ELb0ELb1ELb0ELb0ELb0ELb1ELb0EEENS1_21CollectiveEpilogueFwdINS6_IJS8_SA_S9_EEENS6_IJNS7_ILi1EEESI_SI_EEESC_SE_Li256ELb0ELb1ELb0ELb0EEENS1_30DynamicPersistentTileSchedulerILi256ELi256ELb0ELb1ELb0EEEEEEEEEvNT_6ParamsE)
        /*026c*/ 	.word	0x00000000


	//----- nvinfo : EIATTR_MIN_STACK_SIZE
	.align		4
.L_114:
        /*0270*/ 	.byte	0x04, 0x12
        /*0272*/ 	.short	(.L_116 - .L_115)
	.align		4
.L_115:
        /*0274*/ 	.word	index@(_ZN7cutlass13device_kernelIN5flash19enable_sm80_to_sm89INS1_16FlashAttnFwdSm80INS1_25CollectiveMainloopFwdSm80ILi8ELi1ELb0EN4cute5tupleIJNS5_1CILi128EEENS7_ILi96EEENS7_ILi256EEEEEELi256ENS_6half_tEfNS_4arch4Sm80ELb1ELb0ELb1ELb1ELb0ELb0ELb1ELb0EEENS1_21CollectiveEpilogueFwdINS6_IJS8_SA_S9_EEENS6_IJNS7_ILi1EEESI_SI_EEESC_SE_Li256ELb1ELb1ELb0ELb0EEENS1_19SingleTileSchedulerILb1ELb0ELb1ELi128EEEEEEEEEvNT_6ParamsE)
        /*0278*/ 	.word	0x00000000


	//----- nvinfo : EIATTR_MIN_STACK_SIZE
	.align		4
.L_116:
        /*027c*/ 	.byte	0x04, 0x12
        /*027e*/ 	.short	(.L_118 - .L_117)
	.align		4
.L_117:
        /*0280*/ 	.word	index@(_ZN7cutlass13device_kernelIN5flash19enable_sm80_to_sm89INS1_16FlashAttnFwdSm80INS1_25CollectiveMainloopFwdSm80ILi8ELi1ELb0EN4cute5tupleIJNS5_1CILi128EEENS7_ILi48EEENS7_ILi256EEEEEELi256ENS_6half_tEfNS_4arch4Sm80ELb1ELb0ELb1ELb1ELb0ELb1ELb1ELb0EEENS1_21CollectiveEpilogueFwdINS6_IJS8_SA_S9_EEENS6_IJNS7_ILi1EEESI_SI_EEESC_SE_Li256ELb1ELb1ELb0ELb0EEENS1_19SingleTileSchedulerILb1ELb0ELb1ELi128EEEEEEEEEvNT_6ParamsE)
        /*0284*/ 	.word	0x00000000
.L_118:


//--------------------- .nv.compat                --------------------------
	.section	.nv.compat,"",@"SHT_CUDA_COMPAT_INFO"
	.align	4
        /*0000*/ 	.byte	0x02, 0x09, 0x01, 0x00, 0x02, 0x02, 0x01, 0x00, 0x02, 0x05, 0x05, 0x00, 0x03, 0x07, 0x01, 0x01
        /*0010*/ 	.byte	0x02, 0x03, 0x00, 0x00, 0x02, 0x06, 0x01, 0x00, 0x04, 0x0b, 0x08, 0x00, 0x09, 0x00, 0x00, 0x00
        /*0020*/ 	.byte	0x00, 0x00, 0x00, 0x00


//--------------------- .nv.info._ZN7cutlass13device_kernelIN5flash19enable_sm80_to_sm89INS1_16FlashAttnFwdSm80INS1_25CollectiveMainloopFwdSm80ILi8ELi1ELb1EN4cute5tupleIJNS5_1CILi128EEENS7_ILi64EEENS7_ILi256EEEEEELi256ENS_6half_tEfNS_4arch4Sm80ELb0ELb0ELb1ELb0ELb0ELb0ELb1ELb0EEENS1_21CollectiveEpilogueFwdINS6_IJS8_SA_S9_EEENS6_IJNS7_ILi1EEESI_SI_EEESC_SE_Li256ELb0ELb1ELb0ELb0EEENS1_19SingleTileSchedulerILb0ELb0ELb1ELi128EEEEEEEEEvNT_6ParamsE --------------------------
	.section	.nv.info._ZN7cutlass13device_kernelIN5flash19enable_sm80_to_sm89INS1_16FlashAttnFwdSm80INS1_25CollectiveMainloopFwdSm80ILi8ELi1ELb1EN4cute5tupleIJNS5_1CILi128EEENS7_ILi64EEENS7_ILi256EEEEEELi256ENS_6half_tEfNS_4arch4Sm80ELb0ELb0ELb1ELb0ELb0ELb0ELb1ELb0EEENS1_21CollectiveEpilogueFwdINS6_IJS8_SA_S9_EEENS6_IJNS7_ILi1EEESI_SI_EEESC_SE_Li256ELb0ELb1ELb0ELb0EEENS1_19SingleTileSchedulerILb0ELb0ELb1ELi128EEEEEEEEEvNT_6ParamsE,"",@"SHT_CUDA_INFO"
	.sectionflags	@""
	.align	4


	//----- nvinfo : EIATTR_CUDA_API_VERSION
	.align		4
        /*0000*/ 	.byte	0x04, 0x37
        /*0002*/ 	.short	(.L_120 - .L_119)
.L_119:
        /*0004*/ 	.word	0x00000082


	//----- nvinfo : EIATTR_KPARAM_INFO
	.align		4
.L_120:
        /*0008*/ 	.byte	0x04, 0x17
        /*000a*/ 	.short	(.L_122 - .L_121)
.L_121:
        /*000c*/ 	.word	0x00000000
        /*0010*/ 	.short	0x0000
        /*0012*/ 	.short	0x0000
        /*0014*/ 	.byte	0x00, 0xf0, 0x61, 0x10


	//----- nvinfo : EIATTR_SPARSE_MMA_MASK
	.align		4
.L_122:
        /*0018*/ 	.byte	0x03, 0x50
        /*001a*/ 	.short	0x0000


	//----- nvinfo : EIATTR_MAXREG_COUNT
	.align		4
        /*001c*/ 	.byte	0x03, 0x1b
        /*001e*/ 	.short	0x00ff


	//----- nvinfo : EIATTR_MERCURY_ISA_VERSION
	.align		4
        /*0020*/ 	.byte	0x03, 0x5f
        /*0022*/ 	.short	0x0101


	//----- nvinfo : EIATTR_VRC_CTA_INIT_COUNT
	.align		4
        /*0024*/ 	.byte	0x02, 0x4a
	.zero		1
	.zero		1


	//----- nvinfo : EIATTR_EXIT_INSTR_OFFSETS
	.align		4
        /*0028*/ 	.byte	0x04, 0x1c
        /*002a*/ 	.short	(.L_124 - .L_123)


	//   ....[0]....
.L_123:
        /*002c*/ 	.word	0x00000010


	//----- nvinfo : EIATTR_MAX_THREADS
	.align		4
.L_124:
        /*0030*/ 	.byte	0x04, 0x05
        /*0032*/ 	.short	(.L_126 - .L_125)
.L_125:
        /*0034*/ 	.word	0x00000100
        /*0038*/ 	.word	0x00000001
        /*003c*/ 	.word	0x00000001


	//----- nvinfo : EIATTR_CBANK_PARAM_SIZE
	.align		4
.L_126:
        /*0040*/ 	.byte	0x03, 0x19
        /*0042*/ 	.short	0x0418


	//----- nvinfo : EIATTR_PARAM_CBANK
	.align		4
        /*0044*/ 	.byte	0x04, 0x0a
        /*0046*/ 	.short	(.L_128 - .L_127)
	.align		4
.L_127:
        /*0048*/ 	.word	index@(.nv.constant0._ZN7cutlass13device_kernelIN5flash19enable_sm80_to_sm89INS1_16FlashAttnFwdSm80INS1_25CollectiveMainloopFwdSm80ILi8ELi1ELb1EN4cute5tupleIJNS5_1CILi128EEENS7_ILi64EEENS7_ILi256EEEEEELi256ENS_6half_tEfNS_4arch4Sm80ELb0ELb0ELb1ELb0ELb0ELb0ELb1ELb0EEENS1_21CollectiveEpilogueFwdINS6_IJS8_SA_S9_EEENS6_IJNS7_ILi1EEESI_SI_EEESC_SE_Li256ELb0ELb1ELb0ELb0EEENS1_19SingleTileSchedulerILb0ELb0ELb1ELi128EEEEEEEEEvNT_6ParamsE)
        /*004c*/ 	.short	0x0380
        /*004e*/ 	.short	0x0418


	//----- nvinfo : EIATTR_SW_WAR
	.align		4
.L_128:
        /*0050*/ 	.byte	0x04, 0x36
        /*0052*/ 	.short	(.L_130 - .L_129)
.L_129:
        /*0054*/ 	.word	0x00000008
.L_130:


//--------------------- .nv.info._ZN7cutlass13device_kernelIN5flash19enable_sm80_to_sm89INS1_16FlashAttnFwdSm80INS1_25CollectiveMainloopFwdSm80ILi8ELi1ELb1EN4cute5tupleIJNS5_1CILi128EEENS7_ILi64EEENS7_ILi256EEEEEELi256ENS_6half_tEfNS_4arch4Sm80ELb0ELb0ELb1ELb1ELb0ELb0ELb1ELb0EEENS1_21CollectiveEpilogueFwdINS6_IJS8_SA_S9_EEENS6_IJNS7_ILi1EEESI_SI_EEESC_SE_Li256ELb1ELb1ELb0ELb0EEENS1_19SingleTileSchedulerILb1ELb0ELb1ELi128EEEEEEEEEvNT_6ParamsE --------------------------
	.section	.nv.info._ZN7cutlass13device_kernelIN5flash19enable_sm80_to_sm89INS1_16FlashAttnFwdSm80INS1_25CollectiveMainloopFwdSm80ILi8ELi1ELb1EN4cute5tupleIJNS5_1CILi128EEENS7_ILi64EEENS7_ILi256EEEEEELi256ENS_6half_tEfNS_4arch4Sm80ELb0ELb0ELb1ELb1ELb0ELb0ELb1ELb0EEENS1_21CollectiveEpilogueFwdINS6_IJS8_SA_S9_EEENS6_IJNS7_ILi1EEESI_SI_EEESC_SE_Li256ELb1ELb1ELb0ELb0EEENS1_19SingleTileSchedulerILb1ELb0ELb1ELi128EEEEEEEEEvNT_6ParamsE,"",@"SHT_CUDA_INFO"
	.sectionflags	@""
	.align	4


	//----- nvinfo : EIATTR_CUDA_API_VERSION
	.align		4
        /*0000*/ 	.byte	0x04, 0x37
        /*0002*/ 	.short	(.L_132 - .L_131)
.L_131:
        /*0004*/ 	.word	0x00000082


	//----- nvinfo : EIATTR_KPARAM_INFO
	.align		4
.L_132:
        /*0008*/ 	.byte	0x04, 0x17
        /*000a*/ 	.short	(.L_134 - .L_133)
.L_133:
        /*000c*/ 	.word	0x00000000
        /*0010*/ 	.short	0x0000
        /*0012*/ 	.short	0x0000
        /*0014*/ 	.byte	0x00, 0xf0, 0x61, 0x10


	//----- nvinfo : EIATTR_SPARSE_MMA_MASK
	.align		4
.L_134:
        /*0018*/ 	.byte	0x03, 0x50
        /*001a*/ 	.short	0x0000


	//----- nvinfo : EIATTR_MAXREG_COUNT
	.align		4
        /*001c*/ 	.byte	0x03, 0x1b
        /*001e*/ 	.short	0x00ff


	//----- nvinfo : EIATTR_MERCURY_ISA_VERSION
	.align		4
        /*0020*/ 	.byte	0x03, 0x5f
        /*0022*/ 	.short	0x0101


	//----- nvinfo : EIATTR_VRC_CTA_INIT_COUNT
	.align		4
        /*0024*/ 	.byte	0x02, 0x4a
	.zero		1
	.zero		1


	//----- nvinfo : EIATTR_EXIT_INSTR_OFFSETS
	.align		4
        /*0028*/ 	.byte	0x04, 0x1c
        /*002a*/ 	.short	(.L_136 - .L_135)


	//   ....[0]....
.L_135:
        /*002c*/ 	.word	0x00000010


	//----- nvinfo : EIATTR_MAX_THREADS
	.align		4
.L_136:
        /*0030*/ 	.byte	0x04, 0x05
        /*0032*/ 	.short	(.L_138 - .L_137)
.L_137:
        /*0034*/ 	.word	0x00000100
        /*0038*/ 	.word	0x00000001
        /*003c*/ 	.word	0x00000001


	//----- nvinfo : EIATTR_CBANK_PARAM_SIZE
	.align		4
.L_138:
        /*0040*/ 	.byte	0x03, 0x19
        /*0042*/ 	.short	0x0418


	//----- nvinfo : EIATTR_PARAM_CBANK
	.align		4
        /*0044*/ 	.byte	0x04, 0x0a
        /*0046*/ 	.short	(.L_140 - .L_139)
	.align		4
.L_139:
        /*0048*/ 	.word	index@(.nv.constant0._ZN7cutlass13device_kernelIN5flash19enable_sm80_to_sm89INS1_16FlashAttnFwdSm80INS1_25CollectiveMainloopFwdSm80ILi8ELi1ELb1EN4cute5tupleIJNS5_1CILi128EEENS7_ILi64EEENS7_ILi256EEEEEELi256ENS_6half_tEfNS_4arch4Sm80ELb0ELb0ELb1ELb1ELb0ELb0ELb1ELb0EEENS1_21CollectiveEpilogueFwdINS6_IJS8_SA_S9_EEENS6_IJNS7_ILi1EEESI_SI_EEESC_SE_Li256ELb1ELb1ELb0ELb0EEENS1_19SingleTileSchedulerILb1ELb0ELb1ELi128EEEEEEEEEvNT_6ParamsE)
        /*004c*/ 	.short	0x0380
        /*004e*/ 	.short	0x0418


	//----- nvinfo : EIATTR_SW_WAR
	.align		4
.L_140:
        /*0050*/ 	.byte	0x04, 0x36
        /*0052*/ 	.short	(.L_142 - .L_141)
.L_141:
        /*0054*/ 	.word	0x00000008
.L_142:


//--------------------- .nv.info._ZN7cutlass13device_kernelIN5flash19enable_sm80_to_sm89INS1_16FlashAttnFwdSm80INS1_25CollectiveMainloopFwdSm80ILi8ELi1ELb0EN4cute5tupleIJNS5_1CILi128EEENS7_ILi32EEENS7_ILi256EEEEEELi256ENS_6half_tEfNS_4arch4Sm80ELb0ELb0ELb1ELb1ELb0ELb1ELb1ELb0EEENS1_21CollectiveEpilogueFwdINS6_IJS8_SA_S9_EEENS6_IJNS7_ILi1EEESI_SI_EEESC_SE_Li256ELb1ELb1ELb0ELb0EEENS1_19SingleTileSchedulerILb1ELb0ELb1ELi128EEEEEEEEEvNT_6ParamsE --------------------------
	.section	.nv.info._ZN7cutlass13device_kernelIN5flash19enable_sm80_to_sm89INS1_16FlashAttnFwdSm80INS1_25CollectiveMainloopFwdSm80ILi8ELi1ELb0EN4cute5tupleIJNS5_1CILi128EEENS7_ILi32EEENS7_ILi256EEEEEELi256ENS_6half_tEfNS_4arch4Sm80ELb0ELb0ELb1ELb1ELb0ELb1ELb1ELb0EEENS1_21CollectiveEpilogueFwdINS6_IJS8_SA_S9_EEENS6_IJNS7_ILi1EEESI_SI_EEESC_SE_Li256ELb1ELb1ELb0ELb0EEENS1_19SingleTileSchedulerILb1ELb0ELb1ELi128EEEEEEEEEvNT_6ParamsE,"",@"SHT_CUDA_INFO"
	.sectionflags	@""
	.align	4


	//----- nvinfo : EIATTR_CUDA_API_VERSION
	.align		4
        /*0000*/ 	.byte	0x04, 0x37
        /*0002*/ 	.short	(.L_144 - .L_143)
.L_143:
        /*0004*/ 	.word	0x00000082


	//----- nvinfo : EIATTR_KPARAM_INFO
	.align		4
.L_144:
        /*0008*/ 	.byte	0x04, 0x17
        /*000a*/ 	.short	(.L_146 - .L_145)
.L_145:
        /*000c*/ 	.word	0x00000000
        /*0010*/ 	.short	0x0000
        /*0012*/ 	.short	0x0000
        /*0014*/ 	.byte	0x00, 0xf0, 0x61, 0x10


	//----- nvinfo : EIATTR_SPARSE_MMA_MASK
	.align		4
.L_146:
        /*0018*/ 	.byte	0x03, 0x50
        /*001a*/ 	.short	0x0000


	//----- nvinfo : EIATTR_MAXREG_COUNT
	.align		4
        /*001c*/ 	.byte	0x03, 0x1b
        /*001e*/ 	.short	0x00ff


	//----- nvinfo : EIATTR_MERCURY_ISA_VERSION
	.align		4
        /*0020*/ 	.byte	0x03, 0x5f
        /*0022*/ 	.short	0x0101


	//----- nvinfo : EIATTR_VRC_CTA_INIT_COUNT
	.align		4
        /*0024*/ 	.byte	0x02, 0x4a
	.zero		1
	.zero		1


	//----- nvinfo : EIATTR_EXIT_INSTR_OFFSETS
	.align		4
        /*0028*/ 	.byte	0x04, 0x1c
        /*002a*/ 	.short	(.L_148 - .L_147)


	//   ....[0]....
.L_147:
        /*002c*/ 	.word	0x00000010


	//----- nvinfo : EIATTR_MAX_THREADS
	.align		4
.L_148:
        /*0030*/ 	.byte	0x04, 0x05
        /*0032*/ 	.short	(.L_150 - .L_149)
.L_149:
        /*0034*/ 	.word	0x00000100
        /*0038*/ 	.word	0x00000001
        /*003c*/ 	.word	0x00000001


	//----- nvinfo : EIATTR_CBANK_PARAM_SIZE
	.align		4
.L_150:
        /*0040*/ 	.byte	0x03, 0x19
        /*0042*/ 	.short	0x0418


	//----- nvinfo : EIATTR_PARAM_CBANK
	.align		4
        /*0044*/ 	.byte	0x04, 0x0a
        /*0046*/ 	.short	(.L_152 - .L_151)
	.align		4
.L_151:
        /*0048*/ 	.word	index@(.nv.constant0._ZN7cutlass13device_kernelIN5flash19enable_sm80_to_sm89INS1_16FlashAttnFwdSm80INS1_25CollectiveMainloopFwdSm80ILi8ELi1ELb0EN4cute5tupleIJNS5_1CILi128EEENS7_ILi32EEENS7_ILi256EEEEEELi256ENS_6half_tEfNS_4arch4Sm80ELb0ELb0ELb1ELb1ELb0ELb1ELb1ELb0EEENS1_21CollectiveEpilogueFwdINS6_IJS8_SA_S9_EEENS6_IJNS7_ILi1EEESI_SI_EEESC_SE_Li256ELb1ELb1ELb0ELb0EEENS1_19SingleTileSchedulerILb1ELb0ELb1ELi128EEEEEEEEEvNT_6ParamsE)
        /*004c*/ 	.short	0x0380
        /*004e*/ 	.short	0x0418


	//----- nvinfo : EIATTR_SW_WAR
	.align		4
.L_152:
        /*0050*/ 	.byte	0x04, 0x36
        /*0052*/ 	.short	(.L_154 - .L_153)
.L_153:
        /*0054*/ 	.word	0x00000008
.L_154:


//--------------------- .nv.info._ZN7cutlass13device_kernelIN5flash19enable_sm80_to_sm89INS1_16FlashAttnFwdSm80INS1_25CollectiveMainloopFwdSm80ILi8ELi1ELb1EN4cute5tupleIJNS5_1CILi128EEENS7_ILi48EEENS7_ILi256EEEEEELi256ENS_6half_tEfNS_4arch4Sm80ELb0ELb1ELb1ELb0ELb0ELb0ELb1ELb0EEENS1_21CollectiveEpilogueFwdINS6_IJS8_SA_S9_EEENS6_IJNS7_ILi1EEESI_SI_EEESC_SE_Li256ELb0ELb1ELb0ELb0EEENS1_19SingleTileSchedulerILb0ELb0ELb1ELi128EEEEEEEEEvNT_6ParamsE --------------------------
	.section	.nv.info._ZN7cutlass13device_kernelIN5flash19enable_sm80_to_sm89INS1_16FlashAttnFwdSm80INS1_25CollectiveMainloopFwdSm80ILi8ELi1ELb1EN4cute5tupleIJNS5_1CILi128EEENS7_ILi48EEENS7_ILi256EEEEEELi256ENS_6half_tEfNS_4arch4Sm80ELb0ELb1ELb1ELb0ELb0ELb0ELb1ELb0EEENS1_21CollectiveEpilogueFwdINS6_IJS8_SA_S9_EEENS6_IJNS7_ILi1EEESI_SI_EEESC_SE_Li256ELb0ELb1ELb0ELb0EEENS1_19SingleTileSchedulerILb0ELb0ELb1ELi128EEEEEEEEEvNT_6ParamsE,"",@"SHT_CUDA_INFO"
	.sectionflags	@""
	.align	4


	//----- nvinfo : EIATTR_CUDA_API_VERSION
	.align		4
        /*0000*/ 	.byte	0x04, 0x37
        /*0002*/ 	.short	(.L_156 - .L_155)
.L_155:
        /*0004*/ 	.word	0x00000082


	//----- nvinfo : EIATTR_KPARAM_INFO
	.align		4
.L_156:
        /*0008*/ 	.byte	0x04, 0x17
        /*000a*/ 	.short	(.L_158 - .L_157)
.L_157:
        /*000c*/ 	.word	0x00000000
        /*0010*/ 	.short	0x0000
        /*0012*/ 	.short	0x0000
        /*0014*/ 	.byte	0x00, 0xf0, 0x61, 0x10


	//----- nvinfo : EIATTR_SPARSE_MMA_MASK
	.align		4
.L_158:
        /*0018*/ 	.byte	0x03, 0x50
        /*001a*/ 	.short	0x0000


	//----- nvinfo : EIATTR_MAXREG_COUNT
	.align		4
        /*001c*/ 	.byte	0x03, 0x1b
        /*001e*/ 	.short	0x00ff


	//----- nvinfo : EIATTR_MERCURY_ISA_VERSION
	.align		4
        /*0020*/ 	.byte	0x03, 0x5f
        /*0022*/ 	.short	0x0101


	//----- nvinfo : EIATTR_VRC_CTA_INIT_COUNT
	.align		4
        /*0024*/ 	.byte	0x02, 0x4a
	.zero		1
	.zero		1


	//----- nvinfo : EIATTR_EXIT_INSTR_OFFSETS
	.align		4
        /*0028*/ 	.byte	0x04, 0x1c
        /*002a*/ 	.short	(.L_160 - .L_159)


	//   ....[0]....
.L_159:
        /*002c*/ 	.word	0x00000010


	//----- nvinfo : EIATTR_MAX_THREADS
	.align		4
.L_160:
        /*0030*/ 	.byte	0x04, 0x05
        /*0032*/ 	.short	(.L_162 - .L_161)
.L_161:
        /*0034*/ 	.word	0x00000100
        /*0038*/ 	.word	0x00000001
        /*003c*/ 	.word	0x00000001


	//----- nvinfo : EIATTR_CBANK_PARAM_SIZE
	.align		4
.L_162:
        /*0040*/ 	.byte	0x03, 0x19
        /*0042*/ 	.short	0x0418


	//----- nvinfo : EIATTR_PARAM_CBANK
	.align		4
        /*0044*/ 	.byte	0x04, 0x0a
        /*0046*/ 	.short	(.L_164 - .L_163)
	.align		4
.L_163:
        /*0048*/ 	.word	index@(.nv.constant0._ZN7cutlass13device_kernelIN5flash19enable_sm80_to_sm89INS1_16FlashAttnFwdSm80INS1_25CollectiveMainloopFwdSm80ILi8ELi1ELb1EN4cute5tupleIJNS5_1CILi128EEENS7_ILi48EEENS7_ILi256EEEEEELi256ENS_6half_tEfNS_4arch4Sm80ELb0ELb1ELb1ELb0ELb0ELb0ELb1ELb0EEENS1_21CollectiveEpilogueFwdINS6_IJS8_SA_S9_EEENS6_IJNS7_ILi1EEESI_SI_EEESC_SE_Li256ELb0ELb1ELb0ELb0EEENS1_19SingleTileSchedulerILb0ELb0ELb1ELi128EEEEEEEEEvNT_6ParamsE)
        /*004c*/ 	.short	0x0380
        /*004e*/ 	.short	0x0418


	//----- nvinfo : EIATTR_SW_WAR
	.align		4
.L_164:
        /*0050*/ 	.byte	0x04, 0x36
        /*0052*/ 	.short	(.L_166 - .L_165)
.L_165:
        /*0054*/ 	.word	0x00000008
.L_166:


//--------------------- .nv.info._ZN7cutlass13device_kernelIN5flash19enable_sm80_to_sm89INS1_16FlashAttnFwdSm80INS1_25CollectiveMainloopFwdSm80ILi8ELi1ELb1EN4cute5tupleIJNS5_1CILi128EEENS7_ILi48EEENS7_ILi256EEEEEELi256ENS_6half_tEfNS_4arch4Sm80ELb0ELb1ELb1ELb1ELb0ELb0ELb1ELb0EEENS1_21CollectiveEpilogueFwdINS6_IJS8_SA_S9_EEENS6_IJNS7_ILi1EEESI_SI_EEESC_SE_Li256ELb1ELb1ELb0ELb0EEENS1_19SingleTileSchedulerILb1ELb0ELb1ELi128EEEEEEEEEvNT_6ParamsE --------------------------
	.section	.nv.info._ZN7cutlass13device_kernelIN5flash19enable_sm80_to_sm89INS1_16FlashAttnFwdSm80INS1_25CollectiveMainloopFwdSm80ILi8ELi1ELb1EN4cute5tupleIJNS5_1CILi128EEENS7_ILi48EEENS7_ILi256EEEEEELi256ENS_6half_tEfNS_4arch4Sm80ELb0ELb1ELb1ELb1ELb0ELb0ELb1ELb0EEENS1_21CollectiveEpilogueFwdINS6_IJS8_SA_S9_EEENS6_IJNS7_ILi1EEESI_SI_EEESC_SE_Li256ELb1ELb1ELb0ELb0EEENS1_19SingleTileSchedulerILb1ELb0ELb1ELi128EEEEEEEEEvNT_6ParamsE,"",@"SHT_CUDA_INFO"
	.sectionflags	@""
	.align	4


	//----- nvinfo : EIATTR_CUDA_API_VERSION
	.align		4
        /*0000*/ 	.byte	0x04, 0x37
        /*0002*/ 	.short	(.L_168 - .L_167)
.L_167:
        /*0004*/ 	.word	0x00000082


	//----- nvinfo : EIATTR_KPARAM_INFO
	.align		4
.L_168:
        /*0008*/ 	.byte	0x04, 0x17
        /*000a*/ 	.short	(.L_170 - .L_169)
.L_169:
        /*000c*/ 	.word	0x00000000
        /*0010*/ 	.short	0x0000
        /*0012*/ 	.short	0x0000
        /*0014*/ 	.byte	0x00, 0xf0, 0x61, 0x10


	//----- nvinfo : EIATTR_SPARSE_MMA_MASK
	.align		4
.L_170:
        /*0018*/ 	.byte	0x03, 0x50
        /*001a*/ 	.short	0x0000


	//----- nvinfo : EIATTR_MAXREG_COUNT
	.align		4
        /*001c*/ 	.byte	0x03, 0x1b
        /*001e*/ 	.short	0x00ff


	//----- nvinfo : EIATTR_MERCURY_ISA_VERSION
	.align		4
        /*0020*/ 	.byte	0x03, 0x5f
        /*0022*/ 	.short	0x0101


	//----- nvinfo : EIATTR_VRC_CTA_INIT_COUNT
	.align		4
        /*0024*/ 	.byte	0x02, 0x4a
	.zero		1
	.zero		1


	//----- nvinfo : EIATTR_EXIT_INSTR_OFFSETS
	.align		4
        /*0028*/ 	.byte	0x04, 0x1c
        /*002a*/ 	.short	(.L_172 - .L_171)


	//   ....[0]....
.L_171:
        /*002c*/ 	.word	0x00000010


	//----- nvinfo : EIATTR_MAX_THREADS
	.align		4
.L_172:
        /*0030*/ 	.byte	0x04, 0x05
        /*0032*/ 	.short	(.L_174 - .L_173)
.L_173:
        /*0034*/ 	.word	0x00000100
        /*0038*/ 	.word	0x00000001
        /*003c*/ 	.word	0x00000001


	//----- nvinfo : EIATTR_CBANK_PARAM_SIZE
	.align		4
.L_174:
        /*0040*/ 	.byte	0x03, 0x19
        /*0042*/ 	.short	0x0418


	//----- nvinfo : EIATTR_PARAM_CBANK
	.align		4
        /*0044*/ 	.byte	0x04, 0x0a
        /*0046*/ 	.short	(.L_176 - .L_175)
	.align		4
.L_175:
        /*0048*/ 	.word	index@(.nv.constant0._ZN7cutlass13device_kernelIN5flash19enable_sm80_to_sm89INS1_16FlashAttnFwdSm80INS1_25CollectiveMainloopFwdSm80ILi8ELi1ELb1EN4cute5tupleIJNS5_1CILi128EEENS7_ILi48EEENS7_ILi256EEEEEELi256ENS_6half_tEfNS_4arch4Sm80ELb0ELb1ELb1ELb1ELb0ELb0ELb1ELb0EEENS1_21CollectiveEpilogueFwdINS6_IJS8_SA_S9_EEENS6_IJNS7_ILi1EEESI_SI_EEESC_SE_Li256ELb1ELb1ELb0ELb0EEENS1_19SingleTileSchedulerILb1ELb0ELb1ELi128EEEEEEEEEvNT_6ParamsE)
        /*004c*/ 	.short	0x0380
        /*004e*/ 	.short	0x0418


	//----- nvinfo : EIATTR_SW_WAR
	.align		4
.L_176:
        /*0050*/ 	.byte	0x04, 0x36
        /*0052*/ 	.short	(.L_178 - .L_177)
.L_177:
        /*0054*/ 	.word	0x00000008
.L_178:


//--------------------- .nv.info._ZN7cutlass13device_kernelIN5flash19enable_sm80_to_sm89INS1_16FlashAttnFwdSm80INS1_25CollectiveMainloopFwdSm80ILi8ELi1ELb0EN4cute5tupleIJNS5_1CILi128EEENS7_ILi32EEENS7_ILi256EEEEEELi256ENS_6half_tEfNS_4arch4Sm80ELb0ELb1ELb1ELb1ELb0ELb1ELb1ELb0EEENS1_21CollectiveEpilogueFwdINS6_IJS8_SA_S9_EEENS6_IJNS7_ILi1EEESI_SI_EEESC_SE_Li256ELb1ELb1ELb0ELb0EEENS1_19SingleTileSchedulerILb1ELb0ELb1ELi128EEEEEEEEEvNT_6ParamsE --------------------------
	.section	.nv.info._ZN7cutlass13device_kernelIN5flash19enable_sm80_to_sm89INS1_16FlashAttnFwdSm80INS1_25CollectiveMainloopFwdSm80ILi8ELi1ELb0EN4cute5tupleIJNS5_1CILi128EEENS7_ILi32EEENS7_ILi256EEEEEELi256ENS_6half_tEfNS_4arch4Sm80ELb0ELb1ELb1ELb1ELb0ELb1ELb1ELb0EEENS1_21CollectiveEpilogueFwdINS6_IJS8_SA_S9_EEENS6_IJNS7_ILi1EEESI_SI_EEESC_SE_Li256ELb1ELb1ELb0ELb0EEENS1_19SingleTileSchedulerILb1ELb0ELb1ELi128EEEEEEEEEvNT_6ParamsE,"",@"SHT_CUDA_INFO"
	.sectionflags	@""
	.align	4


	//----- nvinfo : EIATTR_CUDA_API_VERSION
	.align		4
        /*0000*/ 	.byte	0x04, 0x37
        /*0002*/ 	.short	(.L_180 - .L_179)
.L_179:
        /*0004*/ 	.word	0x00000082


	//----- nvinfo : EIATTR_KPARAM_INFO
	.align		4
.L_180:
        /*0008*/ 	.byte	0x04, 0x17
        /*000a*/ 	.short	(.L_182 - .L_181)
.L_181:
        /*000c*/ 	.word	0x00000000
        /*0010*/ 	.short	0x0000
        /*0012*/ 	.short	0x0000
        /*0014*/ 	.byte	0x00, 0xf0, 0x61, 0x10


	//----- nvinfo : EIATTR_SPARSE_MMA_MASK
	.align		4
.L_182:
        /*0018*/ 	.byte	0x03, 0x50
        /*001a*/ 	.short	0x0000


	//----- nvinfo : EIATTR_MAXREG_COUNT
	.align		4
        /*001c*/ 	.byte	0x03, 0x1b
        /*001e*/ 	.short	0x00ff


	//----- nvinfo : EIATTR_MERCURY_ISA_VERSION
	.align		4
        /*0020*/ 	.byte	0x03, 0x5f
        /*0022*/ 	.short	0x0101


	//----- nvinfo : EIATTR_VRC_CTA_INIT_COUNT
	.align		4
        /*0024*/ 	.byte	0x02, 0x4a
	.zero		1
	.zero		1


	//----- nvinfo : EIATTR_EXIT_INSTR_OFFSETS
	.align		4
        /*0028*/ 	.byte	0x04, 0x1c
        /*002a*/ 	.short	(.L_184 - .L_183)


	//   ....[0]....
.L_183:
        /*002c*/ 	.word	0x00000010


	//----- nvinfo : EIATTR_MAX_THREADS
	.align		4
.L_184:
        /*0030*/ 	.byte	0x04, 0x05
        /*0032*/ 	.short	(.L_186 - .L_185)
.L_185:
        /*0034*/ 	.word	0x00000100
        /*0038*/ 	.word	0x00000001
        /*003c*/ 	.word	0x00000001


	//----- nvinfo : EIATTR_CBANK_PARAM_SIZE
	.align		4
.L_186:
        /*0040*/ 	.byte	0x03, 0x19
        /*0042*/ 	.short	0x0418


	//----- nvinfo : EIATTR_PARAM_CBANK
	.align		4
        /*0044*/ 	.byte	0x04, 0x0a
        /*0046*/ 	.short	(.L_188 - .L_187)
	.align		4
.L_187:
        /*0048*/ 	.word	index@(.nv.constant0._ZN7cutlass13device_kernelIN5flash19enable_sm80_to_sm89INS1_16FlashAttnFwdSm80INS1_25CollectiveMainloopFwdSm80ILi8ELi1ELb0EN4cute5tupleIJNS5_1CILi128EEENS7_ILi32EEENS7_ILi256EEEEEELi256ENS_6half_tEfNS_4arch4Sm80ELb0ELb1ELb1ELb1ELb0ELb1ELb1ELb0EEENS1_21CollectiveEpilogueFwdINS6_IJS8_SA_S9_EEENS6_IJNS7_ILi1EEESI_SI_EEESC_SE_Li256ELb1ELb1ELb0ELb0EEENS1_19SingleTileSchedulerILb1ELb0ELb1ELi128EEEEEEEEEvNT_6ParamsE)
        /*004c*/ 	.short	0x0380
        /*004e*/ 	.short	0x0418


	//----- nvinfo : EIATTR_SW_WAR
	.align		4
.L_188:
        /*0050*/ 	.byte	0x04, 0x36
        /*0052*/ 	.short	(.L_190 - .L_189)
.L_189:
        /*0054*/ 	.word	0x00000008
.L_190:


//--------------------- .nv.info._ZN7cutlass13device_kernelIN5flash19enable_sm80_to_sm89INS1_16FlashAttnFwdSm80INS1_25CollectiveMainloopFwdSm80ILi8ELi1ELb1EN4cute5tupleIJNS5_1CILi128EEENS7_ILi64EEENS7_ILi256EEEEEELi256ENS_6half_tEfNS_4arch4Sm80ELb1ELb0ELb1ELb0ELb0ELb0ELb1ELb0EEENS1_21CollectiveEpilogueFwdINS6_IJS8_SA_S9_EEENS6_IJNS7_ILi1EEESI_SI_EEESC_SE_Li256ELb0ELb1ELb0ELb0EEENS1_30DynamicPersistentTileSchedulerILi256ELi256ELb0ELb1ELb0EEEEEEEEEvNT_6ParamsE --------------------------
	.section	.nv.info._ZN7cutlass13device_kernelIN5flash19enable_sm80_to_sm89INS1_16FlashAttnFwdSm80INS1_25CollectiveMainloopFwdSm80ILi8ELi1ELb1EN4cute5tupleIJNS5_1CILi128EEENS7_ILi64EEENS7_ILi256EEEEEELi256ENS_6half_tEfNS_4arch4Sm80ELb1ELb0ELb1ELb0ELb0ELb0ELb1ELb0EEENS1_21CollectiveEpilogueFwdINS6_IJS8_SA_S9_EEENS6_IJNS7_ILi1EEESI_SI_EEESC_SE_Li256ELb0ELb1ELb0ELb0EEENS1_30DynamicPersistentTileSchedulerILi256ELi256ELb0ELb1ELb0EEEEEEEEEvNT_6ParamsE,"",@"SHT_CUDA_INFO"
	.sectionflags	@""
	.align	4


	//----- nvinfo : EIATTR_CUDA_API_VERSION
	.align		4
        /*0000*/ 	.byte	0x04, 0x37
        /*0002*/ 	.short	(.L_192 - .L_191)
.L_191:
        /*0004*/ 	.word	0x00000082


	//----- nvinfo : EIATTR_KPARAM_INFO
	.align		4
.L_192:
        /*0008*/ 	.byte	0x04, 0x17
        /*000a*/ 	.short	(.L_194 - .L_193)
.L_193:
        /*000c*/ 	.word	0x00000000
        /*0010*/ 	.short	0x0000
        /*0012*/ 	.short	0x0000
        /*0014*/ 	.byte	0x00, 0xf0, 0xa1, 0x10


	//----- nvinfo : EIATTR_SPARSE_MMA_MASK
	.align		4
.L_194:
        /*0018*/ 	.byte	0x03, 0x50
        /*001a*/ 	.short	0x0000


	//----- nvinfo : EIATTR_MAXREG_COUNT
	.align		4
        /*001c*/ 	.byte	0x03, 0x1b
        /*001e*/ 	.short	0x00ff


	//----- nvinfo : EIATTR_MERCURY_ISA_VERSION
	.align		4
        /*0020*/ 	.byte	0x03, 0x5f
        /*0022*/ 	.short	0x0101


	//----- nvinfo : EIATTR_VRC_CTA_INIT_COUNT
	.align		4
        /*0024*/ 	.byte	0x02, 0x4a
	.zero		1
	.zero		1


	//----- nvinfo : EIATTR_EXIT_INSTR_OFFSETS
	.align		4
        /*0028*/ 	.byte	0x04, 0x1c
        /*002a*/ 	.short	(.L_196 - .L_195)


	//   ....[0]....
.L_195:
        /*002c*/ 	.word	0x00000010


	//----- nvinfo : EIATTR_MAX_THREADS
	.align		4
.L_196:
        /*0030*/ 	.byte	0x04, 0x05
        /*0032*/ 	.short	(.L_198 - .L_197)
.L_197:
        /*0034*/ 	.word	0x00000100
        /*0038*/ 	.word	0x00000001
        /*003c*/ 	.word	0x00000001


	//----- nvinfo : EIATTR_CBANK_PARAM_SIZE
	.align		4
.L_198:
        /*0040*/ 	.byte	0x03, 0x19
        /*0042*/ 	.short	0x0428


	//----- nvinfo : EIATTR_PARAM_CBANK
	.align		4
        /*0044*/ 	.byte	0x04, 0x0a
        /*0046*/ 	.short	(.L_200 - .L_199)
	.align		4
.L_199:
        /*0048*/ 	.word	index@(.nv.constant0._ZN7cutlass13device_kernelIN5flash19enable_sm80_to_sm89INS1_16FlashAttnFwdSm80INS1_25CollectiveMainloopFwdSm80ILi8ELi1ELb1EN4cute5tupleIJNS5_1CILi128EEENS7_ILi64EEENS7_ILi256EEEEEELi256ENS_6half_tEfNS_4arch4Sm80ELb1ELb0ELb1ELb0ELb0ELb0ELb1ELb0EEENS1_21CollectiveEpilogueFwdINS6_IJS8_SA_S9_EEENS6_IJNS7_ILi1EEESI_SI_EEESC_SE_Li256ELb0ELb1ELb0ELb0EEENS1_30DynamicPersistentTileSchedulerILi256ELi256ELb0ELb1ELb0EEEEEEEEEvNT_6ParamsE)
        /*004c*/ 	.short	0x0380
        /*004e*/ 	.short	0x0428


	//----- nvinfo : EIATTR_SW_WAR
	.align		4
.L_200:
        /*0050*/ 	.byte	0x04, 0x36
        /*0052*/ 	.short	(.L_202 - .L_201)
.L_201:
        /*0054*/ 	.word	0x00000008
.L_202:


//--------------------- .nv.info._ZN7cutlass13device_kernelIN5flash19enable_sm80_to_sm89INS1_16FlashAttnFwdSm80INS1_25CollectiveMainloopFwdSm80ILi8ELi1ELb1EN4cute5tupleIJNS5_1CILi128EEENS7_ILi64EEENS7_ILi256EEEEEELi256ENS_6half_tEfNS_4arch4Sm80ELb1ELb0ELb1ELb1ELb0ELb0ELb1ELb0EEENS1_21CollectiveEpilogueFwdINS6_IJS8_SA_S9_EEENS6_IJNS7_ILi1EEESI_SI_EEESC_SE_Li256ELb1ELb1ELb0ELb0EEENS1_19SingleTileSchedulerILb1ELb0ELb1ELi128EEEEEEEEEvNT_6ParamsE --------------------------
	.section	.nv.info._ZN7cutlass13device_kernelIN5flash19enable_sm80_to_sm89INS1_16FlashAttnFwdSm80INS1_25CollectiveMainloopFwdSm80ILi8ELi1ELb1EN4cute5tupleIJNS5_1CILi128EEENS7_ILi64EEENS7_ILi256EEEEEELi256ENS_6half_tEfNS_4arch4Sm80ELb1ELb0ELb1ELb1ELb0ELb0ELb1ELb0EEENS1_21CollectiveEpilogueFwdINS6_IJS8_SA_S9_EEENS6_IJNS7_ILi1EEESI_SI_EEESC_SE_Li256ELb1ELb1ELb0ELb0EEENS1_19SingleTileSchedulerILb1ELb0ELb1ELi128EEEEEEEEEvNT_6ParamsE,"",@"SHT_CUDA_INFO"
	.sectionflags	@""
	.align	4


	//----- nvinfo : EIATTR_CUDA_API_VERSION
	.align		4
        /*0000*/ 	.byte	0x04, 0x37
        /*0002*/ 	.short	(.L_204 - .L_203)
.L_203:
        /*0004*/ 	.word	0x00000082


	//----- nvinfo : EIATTR_KPARAM_INFO
	.align		4
.L_204:
        /*0008*/ 	.byte	0x04, 0x17
        /*000a*/ 	.short	(.L_206 - .L_205)
.L_205:
        /*000c*/ 	.word	0x00000000
        /*0010*/ 	.short	0x0000
        /*0012*/ 	.short	0x0000
        /*0014*/ 	.byte	0x00, 0xf0, 0x61, 0x10


	//----- nvinfo : EIATTR_SPARSE_MMA_MASK
	.align		4
.L_206:
        /*0018*/ 	.byte	0x03, 0x50
        /*001a*/ 	.short	0x0000


	//----- nvinfo : EIATTR_MAXREG_COUNT
	.align		4
        /*001c*/ 	.byte	0x03, 0x1b
        /*001e*/ 	.short	0x00ff


	//----- nvinfo : EIATTR_MERCURY_ISA_VERSION
	.align		4
        /*0020*/ 	.byte	0x03, 0x5f
        /*0022*/ 	.short	0x0101


	//----- nvinfo : EIATTR_VRC_CTA_INIT_COUNT
	.align		4
        /*0024*/ 	.byte	0x02, 0x4a
	.zero		1
	.zero		1


	//----- nvinfo : EIATTR_EXIT_INSTR_OFFSETS
	.align		4
        /*0028*/ 	.byte	0x04, 0x1c
        /*002a*/ 	.short	(.L_208 - .L_207)


	//   ....[0]....
.L_207:
        /*002c*/ 	.word	0x00000010


	//----- nvinfo : EIATTR_MAX_THREADS
	.align		4
.L_208:
        /*0030*/ 	.byte	0x04, 0x05
        /*0032*/ 	.short	(.L_210 - .L_209)
.L_209:
        /*0034*/ 	.word	0x00000100
        /*0038*/ 	.word	0x00000001
        /*003c*/ 	.word	0x00000001


	//----- nvinfo : EIATTR_CBANK_PARAM_SIZE
	.align		4
.L_210:
        /*0040*/ 	.byte	0x03, 0x19
        /*0042*/ 	.short	0x0418


	//----- nvinfo : EIATTR_PARAM_CBANK
	.align		4
        /*0044*/ 	.byte	0x04, 0x0a
        /*0046*/ 	.short	(.L_212 - .L_211)
	.align		4
.L_211:
        /*0048*/ 	.word	index@(.nv.constant0._ZN7cutlass13device_kernelIN5flash19enable_sm80_to_sm89INS1_16FlashAttnFwdSm80INS1_25CollectiveMainloopFwdSm80ILi8ELi1ELb1EN4cute5tupleIJNS5_1CILi128EEENS7_ILi64EEENS7_ILi256EEEEEELi256ENS_6half_tEfNS_4arch4Sm80ELb1ELb0ELb1ELb1ELb0ELb0ELb1ELb0EEENS1_21CollectiveEpilogueFwdINS6_IJS8_SA_S9_EEENS6_IJNS7_ILi1EEESI_SI_EEESC_SE_Li256ELb1ELb1ELb0ELb0EEENS1_19SingleTileSchedulerILb1ELb0ELb1ELi128EEEEEEEEEvNT_6ParamsE)
        /*004c*/ 	.short	0x0380
        /*004e*/ 	.short	0x0418


	//----- nvinfo : EIATTR_SW_WAR
	.align		4
.L_212:
        /*0050*/ 	.byte	0x04, 0x36
        /*0052*/ 	.short	(.L_214 - .L_213)
.L_213:
        /*0054*/ 	.word	0x00000008
.L_214:


//--------------------- .nv.info._ZN7cutlass13device_kernelIN5flash19enable_sm80_to_sm89INS1_16FlashAttnFwdSm80INS1_25CollectiveMainloopFwdSm80ILi8ELi1ELb0EN4cute5tupleIJNS5_1CILi128EEENS7_ILi32EEENS7_ILi256EEEEEELi256ENS_6half_tEfNS_4arch4Sm80ELb1ELb0ELb1ELb1ELb0ELb1ELb1ELb0EEENS1_21CollectiveEpilogueFwdINS6_IJS8_SA_S9_EEENS6_IJNS7_ILi1EEESI_SI_EEESC_SE_Li256ELb1ELb1ELb0ELb0EEENS1_19SingleTileSchedulerILb1ELb0ELb1ELi128EEEEEEEEEvNT_6ParamsE --------------------------
	.section	.nv.info._ZN7cutlass13device_kernelIN5flash19enable_sm80_to_sm89INS1_16FlashAttnFwdSm80INS1_25CollectiveMainloopFwdSm80ILi8ELi1ELb0EN4cute5tupleIJNS5_1CILi128EEENS7_ILi32EEENS7_ILi256EEEEEELi256ENS_6half_tEfNS_4arch4Sm80ELb1ELb0ELb1ELb1ELb0ELb1ELb1ELb0EEENS1_21CollectiveEpilogueFwdINS6_IJS8_SA_S9_EEENS6_IJNS7_ILi1EEESI_SI_EEESC_SE_Li256ELb1ELb1ELb0ELb0EEENS1_19SingleTileSchedulerILb1ELb0ELb1ELi128EEEEEEEEEvNT_6ParamsE,"",@"SHT_CUDA_INFO"
	.sectionflags	@""
	.align	4


	//----- nvinfo : EIATTR_CUDA_API_VERSION
	.align		4
        /*0000*/ 	.byte	0x04, 0x37
        /*0002*/ 	.short	(.L_216 - .L_215)
.L_215:
        /*0004*/ 	.word	0x00000082


	//----- nvinfo : EIATTR_KPARAM_INFO
	.align		4
.L_216:
        /*0008*/ 	.byte	0x04, 0x17
        /*000a*/ 	.short	(.L_218 - .L_217)
.L_217:
        /*000c*/ 	.word	0x00000000
        /*0010*/ 	.short	0x0000
        /*0012*/ 	.short	0x0000
        /*0014*/ 	.byte	0x00, 0xf0, 0x61, 0x10


	//----- nvinfo : EIATTR_SPARSE_MMA_MASK
	.align		4
.L_218:
        /*0018*/ 	.byte	0x03, 0x50
        /*001a*/ 	.short	0x0000


	//----- nvinfo : EIATTR_MAXREG_COUNT
	.align		4
        /*001c*/ 	.byte	0x03, 0x1b
        /*001e*/ 	.short	0x00ff


	//----- nvinfo : EIATTR_MERCURY_ISA_VERSION
	.align		4
        /*0020*/ 	.byte	0x03, 0x5f
        /*0022*/ 	.short	0x0101


	//----- nvinfo : EIATTR_VRC_CTA_INIT_COUNT
	.align		4
        /*0024*/ 	.byte	0x02, 0x4a
	.zero		1
	.zero		1


	//----- nvinfo : EIATTR_EXIT_INSTR_OFFSETS
	.align		4
        /*0028*/ 	.byte	0x04, 0x1c
        /*002a*/ 	.short	(.L_220 - .L_219)


	//   ....[0]....
.L_219:
        /*002c*/ 	.word	0x00000010


	//----- nvinfo : EIATTR_MAX_THREADS
	.align		4
.L_220:
        /*0030*/ 	.byte	0x04, 0x05
        /*0032*/ 	.short	(.L_222 - .L_221)
.L_221:
        /*0034*/ 	.word	0x00000100
        /*0038*/ 	.word	0x00000001
        /*003c*/ 	.word	0x00000001


	//----- nvinfo : EIATTR_CBANK_PARAM_SIZE
	.align		4
.L_222:
        /*0040*/ 	.byte	0x03, 0x19
        /*0042*/ 	.short	0x0418


	//----- nvinfo : EIATTR_PARAM_CBANK
	.align		4
        /*0044*/ 	.byte	0x04, 0x0a
        /*0046*/ 	.short	(.L_224 - .L_223)
	.align		4
.L_223:
        /*0048*/ 	.word	index@(.nv.constant0._ZN7cutlass13device_kernelIN5flash19enable_sm80_to_sm89INS1_16FlashAttnFwdSm80INS1_25CollectiveMainloopFwdSm80ILi8ELi1ELb0EN4cute5tupleIJNS5_1CILi128EEENS7_ILi32EEENS7_ILi256EEEEEELi256ENS_6half_tEfNS_4arch4Sm80ELb1ELb0ELb1ELb1ELb0ELb1ELb1ELb0EEENS1_21CollectiveEpilogueFwdINS6_IJS8_SA_S9_EEENS6_IJNS7_ILi1EEESI_SI_EEESC_SE_Li256ELb1ELb1ELb0ELb0EEENS1_19SingleTileSchedulerILb1ELb0ELb1ELi128EEEEEEEEEvNT_6ParamsE)
        /*004c*/ 	.short	0x0380
        /*004e*/ 	.short	0x0418


	//----- nvinfo : EIATTR_SW_WAR
	.align		4
.L_224:
        /*0050*/ 	.byte	0x04, 0x36
        /*0052*/ 	.short	(.L_226 - .L_225)
.L_225:
        /*0054*/ 	.word	0x00000008
.L_226:


//--------------------- .nv.info._ZN7cutlass13device_kernelIN5flash19enable_sm80_to_sm89INS1_16FlashAttnFwdSm80INS1_25CollectiveMainloopFwdSm80ILi8ELi1ELb0EN4cute5tupleIJNS5_1CILi128EEENS7_ILi96EEENS7_ILi256EEEEEELi256ENS_6half_tEfNS_4arch4Sm80ELb0ELb0ELb1ELb0ELb0ELb0ELb1ELb0EEENS1_21CollectiveEpilogueFwdINS6_IJS8_SA_S9_EEENS6_IJNS7_ILi1EEESI_SI_EEESC_SE_Li256ELb0ELb1ELb0ELb0EEENS1_19SingleTileSchedulerILb0ELb0ELb1ELi128EEEEEEEEEvNT_6ParamsE --------------------------
	.section	.nv.info._ZN7cutlass13device_kernelIN5flash19enable_sm80_to_sm89INS1_16FlashAttnFwdSm80INS1_25CollectiveMainloopFwdSm80ILi8ELi1ELb0EN4cute5tupleIJNS5_1CILi128EEENS7_ILi96EEENS7_ILi256EEEEEELi256ENS_6half_tEfNS_4arch4Sm80ELb0ELb0ELb1ELb0ELb0ELb0ELb1ELb0EEENS1_21CollectiveEpilogueFwdINS6_IJS8_SA_S9_EEENS6_IJNS7_ILi1EEESI_SI_EEESC_SE_Li256ELb0ELb1ELb0ELb0EEENS1_19SingleTileSchedulerILb0ELb0ELb1ELi128EEEEEEEEEvNT_6ParamsE,"",@"SHT_CUDA_INFO"
	.sectionflags	@""
	.align	4


	//----- nvinfo : EIATTR_CUDA_API_VERSION
	.align		4
        /*0000*/ 	.byte	0x04, 0x37
        /*0002*/ 	.short	(.L_228 - .L_227)
.L_227:
        /*0004*/ 	.word	0x00000082


	//----- nvinfo : EIATTR_KPARAM_INFO
	.align		4
.L_228:
        /*0008*/ 	.byte	0x04, 0x17
        /*000a*/ 	.short	(.L_230 - .L_229)
.L_229:
        /*000c*/ 	.word	0x00000000
        /*0010*/ 	.short	0x0000
        /*0012*/ 	.short	0x0000
        /*0014*/ 	.byte	0x00, 0xf0, 0x61, 0x10


	//----- nvinfo : EIATTR_SPARSE_MMA_MASK
	.align		4
.L_230:
        /*0018*/ 	.byte	0x03, 0x50
        /*001a*/ 	.short	0x0000


	//----- nvinfo : EIATTR_MAXREG_COUNT
	.align		4
        /*001c*/ 	.byte	0x03, 0x1b
        /*001e*/ 	.short	0x00ff


	//----- nvinfo : EIATTR_MERCURY_ISA_VERSION
	.align		4
        /*0020*/ 	.byte	0x03, 0x5f
        /*0022*/ 	.short	0x0101


	//----- nvinfo : EIATTR_VRC_CTA_INIT_COUNT
	.align		4
        /*0024*/ 	.byte	0x02, 0x4a
	.zero		1
	.zero		1


	//----- nvinfo : EIATTR_EXIT_INSTR_OFFSETS
	.align		4
        /*0028*/ 	.byte	0x04, 0x1c
        /*002a*/ 	.short	(.L_232 - .L_231)


	//   ....[0]....
.L_231:
        /*002c*/ 	.word	0x00000010


	//----- nvinfo : EIATTR_MAX_THREADS
	.align		4
.L_232:
        /*0030*/ 	.byte	0x04, 0x05
        /*0032*/ 	.short	(.L_234 - .L_233)
.L_233:
        /*0034*/ 	.word	0x00000100
        /*0038*/ 	.word	0x00000001
        /*003c*/ 	.word	0x00000001


	//----- nvinfo : EIATTR_CBANK_PARAM_SIZE
	.align		4
.L_234:
        /*0040*/ 	.byte	0x03, 0x19
        /*0042*/ 	.short	0x0418


	//----- nvinfo : EIATTR_PARAM_CBANK
	.align		4
        /*0044*/ 	.byte	0x04, 0x0a
        /*0046*/ 	.short	(.L_236 - .L_235)
	.align		4
.L_235:
        /*0048*/ 	.word	index@(.nv.constant0._ZN7cutlass13device_kernelIN5flash19enable_sm80_to_sm89INS1_16FlashAttnFwdSm80INS1_25CollectiveMainloopFwdSm80ILi8ELi1ELb0EN4cute5tupleIJNS5_1CILi128EEENS7_ILi96EEENS7_ILi256EEEEEELi256ENS_6half_tEfNS_4arch4Sm80ELb0ELb0ELb1ELb0ELb0ELb0ELb1ELb0EEENS1_21CollectiveEpilogueFwdINS6_IJS8_SA_S9_EEENS6_IJNS7_ILi1EEESI_SI_EEESC_SE_Li256ELb0ELb1ELb0ELb0EEENS1_19SingleTileSchedulerILb0ELb0ELb1ELi128EEEEEEEEEvNT_6ParamsE)
        /*004c*/ 	.short	0x0380
        /*004e*/ 	.short	0x0418


	//----- nvinfo : EIATTR_SW_WAR
	.align		4
.L_236:
        /*0050*/ 	.byte	0x04, 0x36
        /*0052*/ 	.short	(.L_238 - .L_237)
.L_237:
        /*0054*/ 	.word	0x00000008
.L_238:


//--------------------- .nv.info._ZN7cutlass13device_kernelIN5flash19enable_sm80_to_sm89INS1_16FlashAttnFwdSm80INS1_25CollectiveMainloopFwdSm80ILi8ELi1ELb0EN4cute5tupleIJNS5_1CILi128EEENS7_ILi96EEENS7_ILi256EEEEEELi256ENS_6half_tEfNS_4arch4Sm80ELb0ELb0ELb1ELb1ELb0ELb0ELb1ELb0EEENS1_21CollectiveEpilogueFwdINS6_IJS8_SA_S9_EEENS6_IJNS7_ILi1EEESI_SI_EEESC_SE_Li256ELb1ELb1ELb0ELb0EEENS1_19SingleTileSchedulerILb1ELb0ELb1ELi128EEEEEEEEEvNT_6ParamsE --------------------------
	.section	.nv.info._ZN7cutlass13device_kernelIN5flash19enable_sm80_to_sm89INS1_16FlashAttnFwdSm80INS1_25CollectiveMainloopFwdSm80ILi8ELi1ELb0EN4cute5tupleIJNS5_1CILi128EEENS7_ILi96EEENS7_ILi256EEEEEELi256ENS_6half_tEfNS_4arch4Sm80ELb0ELb0ELb1ELb1ELb0ELb0ELb1ELb0EEENS1_21CollectiveEpilogueFwdINS6_IJS8_SA_S9_EEENS6_IJNS7_ILi1EEESI_SI_EEESC_SE_Li256ELb1ELb1ELb0ELb0EEENS1_19SingleTileSchedulerILb1ELb0ELb1ELi128EEEEEEEEEvNT_6ParamsE,"",@"SHT_CUDA_INFO"
	.sectionflags	@""
	.align	4


	//----- nvinfo : EIATTR_CUDA_API_VERSION
	.align		4
        /*0000*/ 	.byte	0x04, 0x37
        /*0002*/ 	.short	(.L_240 - .L_239)
.L_239:
        /*0004*/ 	.word	0x00000082


	//----- nvinfo : EIATTR_KPARAM_INFO
	.align		4
.L_240:
        /*0008*/ 	.byte	0x04, 0x17
        /*000a*/ 	.short	(.L_242 - .L_241)
.L_241:
        /*000c*/ 	.word	0x00000000
        /*0010*/ 	.short	0x0000
        /*0012*/ 	.short	0x0000
        /*0014*/ 	.byte	0x00, 0xf0, 0x61, 0x10


	//----- nvinfo : EIATTR_SPARSE_MMA_MASK
	.align		4
.L_242:
        /*0018*/ 	.byte	0x03, 0x50
        /*001a*/ 	.short	0x0000


	//----- nvinfo : EIATTR_MAXREG_COUNT
	.align		4
        /*001c*/ 	.byte	0x03, 0x1b
        /*001e*/ 	.short	0x00ff


	//----- nvinfo : EIATTR_MERCURY_ISA_VERSION
	.align		4
        /*0020*/ 	.byte	0x03, 0x5f
        /*0022*/ 	.short	0x0101


	//----- nvinfo : EIATTR_VRC_CTA_INIT_COUNT
	.align		4
        /*0024*/ 	.byte	0x02, 0x4a
	.zero		1
	.zero		1


	//----- nvinfo : EIATTR_EXIT_INSTR_OFFSETS
	.align		4
        /*0028*/ 	.byte	0x04, 0x1c
        /*002a*/ 	.short	(.L_244 - .L_243)


	//   ....[0]....
.L_243:
        /*002c*/ 	.word	0x00000010


	//----- nvinfo : EIATTR_MAX_THREADS
	.align		4
.L_244:
        /*0030*/ 	.byte	0x04, 0x05
        /*0032*/ 	.short	(.L_246 - .L_245)
.L_245:
        /*0034*/ 	.word	0x00000100
        /*0038*/ 	.word	0x00000001
        /*003c*/ 	.word	0x00000001


	//----- nvinfo : EIATTR_CBANK_PARAM_SIZE
	.align		4
.L_246:
        /*0040*/ 	.byte	0x03, 0x19
        /*0042*/ 	.short	0x0418


	//----- nvinfo : EIATTR_PARAM_CBANK
	.align		4
        /*0044*/ 	.byte	0x04, 0x0a
        /*0046*/ 	.short	(.L_248 - .L_247)
	.align		4
.L_247:
        /*0048*/ 	.word	index@(.nv.constant0._ZN7cutlass13device_kernelIN5flash19enable_sm80_to_sm89INS1_16FlashAttnFwdSm80INS1_25CollectiveMainloopFwdSm80ILi8ELi1ELb0EN4cute5tupleIJNS5_1CILi128EEENS7_ILi96EEENS7_ILi256EEEEEELi256ENS_6half_tEfNS_4arch4Sm80ELb0ELb0ELb1ELb1ELb0ELb0ELb1ELb0EEENS1_21CollectiveEpilogueFwdINS6_IJS8_SA_S9_EEENS6_IJNS7_ILi1EEESI_SI_EEESC_SE_Li256ELb1ELb1ELb0ELb0EEENS1_19SingleTileSchedulerILb1ELb0ELb1ELi128EEEEEEEEEvNT_6ParamsE)
        /*004c*/ 	.short	0x0380
        /*004e*/ 	.short	0x0418


	//----- nvinfo : EIATTR_SW_WAR
	.align		4
.L_248:
        /*0050*/ 	.byte	0x04, 0x36
        /*0052*/ 	.short	(.L_250 - .L_249)
.L_249:
        /*0054*/ 	.word	0x00000008
.L_250:


//--------------------- .nv.info._ZN7cutlass13device_kernelIN5flash19enable_sm80_to_sm89INS1_16FlashAttnFwdSm80INS1_25CollectiveMainloopFwdSm80ILi8ELi1ELb0EN4cute5tupleIJNS5_1CILi128EEENS7_ILi48EEENS7_ILi256EEEEEELi256ENS_6half_tEfNS_4arch4Sm80ELb0ELb0ELb1ELb1ELb0ELb1ELb1ELb0EEENS1_21CollectiveEpilogueFwdINS6_IJS8_SA_S9_EEENS6_IJNS7_ILi1EEESI_SI_EEESC_SE_Li256ELb1ELb1ELb0ELb0EEENS1_19SingleTileSchedulerILb1ELb0ELb1ELi128EEEEEEEEEvNT_6ParamsE --------------------------
	.section	.nv.info._ZN7cutlass13device_kernelIN5flash19enable_sm80_to_sm89INS1_16FlashAttnFwdSm80INS1_25CollectiveMainloopFwdSm80ILi8ELi1ELb0EN4cute5tupleIJNS5_1CILi128EEENS7_ILi48EEENS7_ILi256EEEEEELi256ENS_6half_tEfNS_4arch4Sm80ELb0ELb0ELb1ELb1ELb0ELb1ELb1ELb0EEENS1_21CollectiveEpilogueFwdINS6_IJS8_SA_S9_EEENS6_IJNS7_ILi1EEESI_SI_EEESC_SE_Li256ELb1ELb1ELb0ELb0EEENS1_19SingleTileSchedulerILb1ELb0ELb1ELi128EEEEEEEEEvNT_6ParamsE,"",@"SHT_CUDA_INFO"
	.sectionflags	@""
	.align	4


	//----- nvinfo : EIATTR_CUDA_API_VERSION
	.align		4
        /*0000*/ 	.byte	0x04, 0x37
        /*0002*/ 	.short	(.L_252 - .L_251)
.L_251:
        /*0004*/ 	.word	0x00000082


	//----- nvinfo : EIATTR_KPARAM_INFO
	.align		4
.L_252:
        /*0008*/ 	.byte	0x04, 0x17
        /*000a*/ 	.short	(.L_254 - .L_253)
.L_253:
        /*000c*/ 	.word	0x00000000
        /*0010*/ 	.short	0x0000
        /*0012*/ 	.short	0x0000
        /*0014*/ 	.byte	0x00, 0xf0, 0x61, 0x10


	//----- nvinfo : EIATTR_SPARSE_MMA_MASK
	.align		4
.L_254:
        /*0018*/ 	.byte	0x03, 0x50
        /*001a*/ 	.short	0x0000


	//----- nvinfo : EIATTR_MAXREG_COUNT
	.align		4
        /*001c*/ 	.byte	0x03, 0x1b
        /*001e*/ 	.short	0x00ff


	//----- nvinfo : EIATTR_MERCURY_ISA_VERSION
	.align		4
        /*0020*/ 	.byte	0x03, 0x5f
        /*0022*/ 	.short	0x0101


	//----- nvinfo : EIATTR_VRC_CTA_INIT_COUNT
	.align		4
        /*0024*/ 	.byte	0x02, 0x4a
	.zero		1
	.zero		1


	//----- nvinfo : EIATTR_EXIT_INSTR_OFFSETS
	.align		4
        /*0028*/ 	.byte	0x04, 0x1c
        /*002a*/ 	.short	(.L_256 - .L_255)


	//   ....[0]....
.L_255:
        /*002c*/ 	.word	0x00000010


	//----- nvinfo : EIATTR_MAX_THREADS
	.align		4
.L_256:
        /*0030*/ 	.byte	0x04, 0x05
        /*0032*/ 	.short	(.L_258 - .L_257)
.L_257:
        /*0034*/ 	.word	0x00000100
        /*0038*/ 	.word	0x00000001
        /*003c*/ 	.word	0x00000001


	//----- nvinfo : EIATTR_CBANK_PARAM_SIZE
	.align		4
.L_258:
        /*0040*/ 	.byte	0x03, 0x19
        /*0042*/ 	.short	0x0418


	//----- nvinfo : EIATTR_PARAM_CBANK
	.align		4
        /*0044*/ 	.byte	0x04, 0x0a
        /*0046*/ 	.short	(.L_260 - .L_259)
	.align		4
.L_259:
        /*0048*/ 	.word	index@(.nv.constant0._ZN7cutlass13device_kernelIN5flash19enable_sm80_to_sm89INS1_16FlashAttnFwdSm80INS1_25CollectiveMainloopFwdSm80ILi8ELi1ELb0EN4cute5tupleIJNS5_1CILi128EEENS7_ILi48EEENS7_ILi256EEEEEELi256ENS_6half_tEfNS_4arch4Sm80ELb0ELb0ELb1ELb1ELb0ELb1ELb1ELb0EEENS1_21CollectiveEpilogueFwdINS6_IJS8_SA_S9_EEENS6_IJNS7_ILi1EEESI_SI_EEESC_SE_Li256ELb1ELb1ELb0ELb0EEENS1_19SingleTileSchedulerILb1ELb0ELb1ELi128EEEEEEEEEvNT_6ParamsE)
        /*004c*/ 	.short	0x0380
        /*004e*/ 	.short	0x0418


	//----- nvinfo : EIATTR_SW_WAR
	.align		4
.L_260:
        /*0050*/ 	.byte	0x04, 0x36
        /*0052*/ 	.short	(.L_262 - .L_261)
.L_261:
        /*0054*/ 	.word	0x00000008
.L_262:


//--------------------- .nv.info._ZN7cutlass13device_kernelIN5flash19enable_sm80_to_sm89INS1_16FlashAttnFwdSm80INS1_25CollectiveMainloopFwdSm80ILi8ELi1ELb0EN4cute5tupleIJNS5_1CILi128EEENS7_ILi64EEENS7_ILi256EEEEEELi256ENS_6half_tEfNS_4arch4Sm80ELb0ELb1ELb1ELb0ELb0ELb0ELb1ELb0EEENS1_21CollectiveEpilogueFwdINS6_IJS8_SA_S9_EEENS6_IJNS7_ILi1EEESI_SI_EEESC_SE_Li256ELb0ELb1ELb0ELb0EEENS1_19SingleTileSchedulerILb0ELb0ELb1ELi128EEEEEEEEEvNT_6ParamsE --------------------------
	.section	.nv.info._ZN7cutlass13device_kernelIN5flash19enable_sm80_to_sm89INS1_16FlashAttnFwdSm80INS1_25CollectiveMainloopFwdSm80ILi8ELi1ELb0EN4cute5tupleIJNS5_1CILi128EEENS7_ILi64EEENS7_ILi256EEEEEELi256ENS_6half_tEfNS_4arch4Sm80ELb0ELb1ELb1ELb0ELb0ELb0ELb1ELb0EEENS1_21CollectiveEpilogueFwdINS6_IJS8_SA_S9_EEENS6_IJNS7_ILi1EEESI_SI_EEESC_SE_Li256ELb0ELb1ELb0ELb0EEENS1_19SingleTileSchedulerILb0ELb0ELb1ELi128EEEEEEEEEvNT_6ParamsE,"",@"SHT_CUDA_INFO"
	.sectionflags	@""
	.align	4


	//----- nvinfo : EIATTR_CUDA_API_VERSION
	.align		4
        /*0000*/ 	.byte	0x04, 0x37
        /*0002*/ 	.short	(.L_264 - .L_263)
.L_263:
        /*0004*/ 	.word	0x00000082


	//----- nvinfo : EIATTR_KPARAM_INFO
	.align		4
.L_264:
        /*0008*/ 	.byte	0x04, 0x17
        /*000a*/ 	.short	(.L_266 - .L_265)
.L_265:
        /*000c*/ 	.word	0x00000000
        /*0010*/ 	.short	0x0000
        /*0012*/ 	.short	0x0000
        /*0014*/ 	.byte	0x00, 0xf0, 0x61, 0x10


	//----- nvinfo : EIATTR_SPARSE_MMA_MASK
	.align		4
.L_266:
        /*0018*/ 	.byte	0x03, 0x50
        /*001a*/ 	.short	0x0000


	//----- nvinfo : EIATTR_MAXREG_COUNT
	.align		4
        /*001c*/ 	.byte	0x03, 0x1b
        /*001e*/ 	.short	0x00ff


	//----- nvinfo : EIATTR_MERCURY_ISA_VERSION
	.align		4
        /*0020*/ 	.byte	0x03, 0x5f
        /*0022*/ 	.short	0x0101


	//----- nvinfo : EIATTR_VRC_CTA_INIT_COUNT
	.align		4
        /*0024*/ 	.byte	0x02, 0x4a
	.zero		1
	.zero		1


	//----- nvinfo : EIATTR_EXIT_INSTR_OFFSETS
	.align		4
        /*0028*/ 	.byte	0x04, 0x1c
        /*002a*/ 	.short	(.L_268 - .L_267)


	//   ....[0]....
.L_267:
        /*002c*/ 	.word	0x00000010


	//----- nvinfo : EIATTR_MAX_THREADS
	.align		4
.L_268:
        /*0030*/ 	.byte	0x04, 0x05
        /*0032*/ 	.short	(.L_270 - .L_269)
.L_269:
        /*0034*/ 	.word	0x00000100
        /*0038*/ 	.word	0x00000001
        /*003c*/ 	.word	0x00000001


	//----- nvinfo : EIATTR_CBANK_PARAM_SIZE
	.align		4
.L_270:
        /*0040*/ 	.byte	0x03, 0x19
        /*0042*/ 	.short	0x0418


	//----- nvinfo : EIATTR_PARAM_CBANK
	.align		4
        /*0044*/ 	.byte	0x04, 0x0a
        /*0046*/ 	.short	(.L_272 - .L_271)
	.align		4
.L_271:
        /*0048*/ 	.word	index@(.nv.constant0._ZN7cutlass13device_kernelIN5flash19enable_sm80_to_sm89INS1_16FlashAttnFwdSm80INS1_25CollectiveMainloopFwdSm80ILi8ELi1ELb0EN4cute5tupleIJNS5_1CILi128EEENS7_ILi64EEENS7_ILi256EEEEEELi256ENS_6half_tEfNS_4arch4Sm80ELb0ELb1ELb1ELb0ELb0ELb0ELb1ELb0EEENS1_21CollectiveEpilogueFwdINS6_IJS8_SA_S9_EEENS6_IJNS7_ILi1EEESI_SI_EEESC_SE_Li256ELb0ELb1ELb0ELb0EEENS1_19SingleTileSchedulerILb0ELb0ELb1ELi128EEEEEEEEEvNT_6ParamsE)
        /*004c*/ 	.short	0x0380
        /*004e*/ 	.short	0x0418


	//----- nvinfo : EIATTR_SW_WAR
	.align		4
.L_272:
        /*0050*/ 	.byte	0x04, 0x36
        /*0052*/ 	.short	(.L_274 - .L_273)
.L_273:
        /*0054*/ 	.word	0x00000008
.L_274:


//--------------------- .nv.info._ZN7cutlass13device_kernelIN5flash19enable_sm80_to_sm89INS1_16FlashAttnFwdSm80INS1_25CollectiveMainloopFwdSm80ILi8ELi1ELb0EN4cute5tupleIJNS5_1CILi128EEENS7_ILi64EEENS7_ILi256EEEEEELi256ENS_6half_tEfNS_4arch4Sm80ELb0ELb1ELb1ELb1ELb0ELb0ELb1ELb0EEENS1_21CollectiveEpilogueFwdINS6_IJS8_SA_S9_EEENS6_IJNS7_ILi1EEESI_SI_EEESC_SE_Li256ELb1ELb1ELb0ELb0EEENS1_19SingleTileSchedulerILb1ELb0ELb1ELi128EEEEEEEEEvNT_6ParamsE --------------------------
	.section	.nv.info._ZN7cutlass13device_kernelIN5flash19enable_sm80_to_sm89INS1_16FlashAttnFwdSm80INS1_25CollectiveMainloopFwdSm80ILi8ELi1ELb0EN4cute5tupleIJNS5_1CILi128EEENS7_ILi64EEENS7_ILi256EEEEEELi256ENS_6half_tEfNS_4arch4Sm80ELb0ELb1ELb1ELb1ELb0ELb0ELb1ELb0EEENS1_21CollectiveEpilogueFwdINS6_IJS8_SA_S9_EEENS6_IJNS7_ILi1EEESI_SI_EEESC_SE_Li256ELb1ELb1ELb0ELb0EEENS1_19SingleTileSchedulerILb1ELb0ELb1ELi128EEEEEEEEEvNT_6ParamsE,"",@"SHT_CUDA_INFO"
	.sectionflags	@""
	.align	4


	//----- nvinfo : EIATTR_CUDA_API_VERSION
	.align		4
        /*0000*/ 	.byte	0x04, 0x37
        /*0002*/ 	.short	(.L_276 - .L_275)
.L_275:
        /*0004*/ 	.word	0x00000082


	//----- nvinfo : EIATTR_KPARAM_INFO
	.align		4
.L_276:
        /*0008*/ 	.byte	0x04, 0x17
        /*000a*/ 	.short	(.L_278 - .L_277)
.L_277:
        /*000c*/ 	.word	0x00000000
        /*0010*/ 	.short	0x0000
        /*0012*/ 	.short	0x0000
        /*0014*/ 	.byte	0x00, 0xf0, 0x61, 0x10


	//----- nvinfo : EIATTR_SPARSE_MMA_MASK
	.align		4
.L_278:
        /*0018*/ 	.byte	0x03, 0x50
        /*001a*/ 	.short	0x0000


	//----- nvinfo : EIATTR_MAXREG_COUNT
	.align		4
        /*001c*/ 	.byte	0x03, 0x1b
        /*001e*/ 	.short	0x00ff


	//----- nvinfo : EIATTR_MERCURY_ISA_VERSION
	.align		4
        /*0020*/ 	.byte	0x03, 0x5f
        /*0022*/ 	.short	0x0101


	//----- nvinfo : EIATTR_VRC_CTA_INIT_COUNT
	.align		4
        /*0024*/ 	.byte	0x02, 0x4a
	.zero		1
	.zero		1


	//----- nvinfo : EIATTR_EXIT_INSTR_OFFSETS
	.align		4
        /*0028*/ 	.byte	0x04, 0x1c
        /*002a*/ 	.short	(.L_280 - .L_279)


	//   ....[0]....
.L_279:
        /*002c*/ 	.word	0x00000010


	//----- nvinfo : EIATTR_MAX_THREADS
	.align		4
.L_280:
        /*0030*/ 	.byte	0x04, 0x05
        /*0032*/ 	.short	(.L_282 - .L_281)
.L_281:
        /*0034*/ 	.word	0x00000100
        /*0038*/ 	.word	0x00000001
        /*003c*/ 	.word	0x00000001


	//----- nvinfo : EIATTR_CBANK_PARAM_SIZE
	.align		4
.L_282:
        /*0040*/ 	.byte	0x03, 0x19
        /*0042*/ 	.short	0x0418


	//----- nvinfo : EIATTR_PARAM_CBANK
	.align		4
        /*0044*/ 	.byte	0x04, 0x0a
        /*0046*/ 	.short	(.L_284 - .L_283)
	.align		4
.L_283:
        /*0048*/ 	.word	index@(.nv.constant0._ZN7cutlass13device_kernelIN5flash19enable_sm80_to_sm89INS1_16FlashAttnFwdSm80INS1_25CollectiveMainloopFwdSm80ILi8ELi1ELb0EN4cute5tupleIJNS5_1CILi128EEENS7_ILi64EEENS7_ILi256EEEEEELi256ENS_6half_tEfNS_4arch4Sm80ELb0ELb1ELb1ELb1ELb0ELb0ELb1ELb0EEENS1_21CollectiveEpilogueFwdINS6_IJS8_SA_S9_EEENS6_IJNS7_ILi1EEESI_SI_EEESC_SE_Li256ELb1ELb1ELb0ELb0EEENS1_19SingleTileSchedulerILb1ELb0ELb1ELi128EEEEEEEEEvNT_6ParamsE)
        /*004c*/ 	.short	0x0380
        /*004e*/ 	.short	0x0418


	//----- nvinfo : EIATTR_SW_WAR
	.align		4
.L_284:
        /*0050*/ 	.byte	0x04, 0x36
        /*0052*/ 	.short	(.L_286 - .L_285)
.L_285:
        /*0054*/ 	.word	0x00000008
.L_286:


//--------------------- .nv.info._ZN7cutlass13device_kernelIN5flash19enable_sm80_to_sm89INS1_16FlashAttnFwdSm80INS1_25CollectiveMainloopFwdSm80ILi8ELi1ELb0EN4cute5tupleIJNS5_1CILi128EEENS7_ILi48EEENS7_ILi256EEEEEELi256ENS_6half_tEfNS_4arch4Sm80ELb0ELb1ELb1ELb1ELb0ELb1ELb1ELb0EEENS1_21CollectiveEpilogueFwdINS6_IJS8_SA_S9_EEENS6_IJNS7_ILi1EEESI_SI_EEESC_SE_Li256ELb1ELb1ELb0ELb0EEENS1_19SingleTileSchedulerILb1ELb0ELb1ELi128EEEEEEEEEvNT_6ParamsE --------------------------
	.section	.nv.info._ZN7cutlass13device_kernelIN5flash19enable_sm80_to_sm89INS1_16FlashAttnFwdSm80INS1_25CollectiveMainloopFwdSm80ILi8ELi1ELb0EN4cute5tupleIJNS5_1CILi128EEENS7_ILi48EEENS7_ILi256EEEEEELi256ENS_6half_tEfNS_4arch4Sm80ELb0ELb1ELb1ELb1ELb0ELb1ELb1ELb0EEENS1_21CollectiveEpilogueFwdINS6_IJS8_SA_S9_EEENS6_IJNS7_ILi1EEESI_SI_EEESC_SE_Li256ELb1ELb1ELb0ELb0EEENS1_19SingleTileSchedulerILb1ELb0ELb1ELi128EEEEEEEEEvNT_6ParamsE,"",@"SHT_CUDA_INFO"
	.sectionflags	@""
	.align	4


	//----- nvinfo : EIATTR_CUDA_API_VERSION
	.align		4
        /*0000*/ 	.byte	0x04, 0x37
        /*0002*/ 	.short	(.L_288 - .L_287)
.L_287:
        /*0004*/ 	.word	0x00000082


	//----- nvinfo : EIATTR_KPARAM_INFO
	.align		4
.L_288:
        /*0008*/ 	.byte	0x04, 0x17
        /*000a*/ 	.short	(.L_290 - .L_289)
.L_289:
        /*000c*/ 	.word	0x00000000
        /*0010*/ 	.short	0x0000
        /*0012*/ 	.short	0x0000
        /*0014*/ 	.byte	0x00, 0xf0, 0x61, 0x10


	//----- nvinfo : EIATTR_SPARSE_MMA_MASK
	.align		4
.L_290:
        /*0018*/ 	.byte	0x03, 0x50
        /*001a*/ 	.short	0x0000


	//----- nvinfo : EIATTR_MAXREG_COUNT
	.align		4
        /*001c*/ 	.byte	0x03, 0x1b
        /*001e*/ 	.short	0x00ff


	//----- nvinfo : EIATTR_MERCURY_ISA_VERSION
	.align		4
        /*0020*/ 	.byte	0x03, 0x5f
        /*0022*/ 	.short	0x0101


	//----- nvinfo : EIATTR_VRC_CTA_INIT_COUNT
	.align		4
        /*0024*/ 	.byte	0x02, 0x4a
	.zero		1
	.zero		1


	//----- nvinfo : EIATTR_EXIT_INSTR_OFFSETS
	.align		4
        /*0028*/ 	.byte	0x04, 0x1c
        /*002a*/ 	.short	(.L_292 - .L_291)


	//   ....[0]....
.L_291:
        /*002c*/ 	.word	0x00000010


	//----- nvinfo : EIATTR_MAX_THREADS
	.align		4
.L_292:
        /*0030*/ 	.byte	0x04, 0x05
        /*0032*/ 	.short	(.L_294 - .L_293)
.L_293:
        /*0034*/ 	.word	0x00000100
        /*0038*/ 	.word	0x00000001
        /*003c*/ 	.word	0x00000001


	//----- nvinfo : EIATTR_CBANK_PARAM_SIZE
	.align		4
.L_294:
        /*0040*/ 	.byte	0x03, 0x19
        /*0042*/ 	.short	0x0418


	//----- nvinfo : EIATTR_PARAM_CBANK
	.align		4
        /*0044*/ 	.byte	0x04, 0x0a
        /*0046*/ 	.short	(.L_296 - .L_295)
	.align		4
.L_295:
        /*0048*/ 	.word	index@(.nv.constant0._ZN7cutlass13device_kernelIN5flash19enable_sm80_to_sm89INS1_16FlashAttnFwdSm80INS1_25CollectiveMainloopFwdSm80ILi8ELi1ELb0EN4cute5tupleIJNS5_1CILi128EEENS7_ILi48EEENS7_ILi256EEEEEELi256ENS_6half_tEfNS_4arch4Sm80ELb0ELb1ELb1ELb1ELb0ELb1ELb1ELb0EEENS1_21CollectiveEpilogueFwdINS6_IJS8_SA_S9_EEENS6_IJNS7_ILi1EEESI_SI_EEESC_SE_Li256ELb1ELb1ELb0ELb0EEENS1_19SingleTileSchedulerILb1ELb0ELb1ELi128EEEEEEEEEvNT_6ParamsE)
        /*004c*/ 	.short	0x0380
        /*004e*/ 	.short	0x0418


	//----- nvinfo : EIATTR_SW_WAR
	.align		4
.L_296:
        /*0050*/ 	.byte	0x04, 0x36
        /*0052*/ 	.short	(.L_298 - .L_297)
.L_297:
        /*0054*/ 	.word	0x00000008
.L_298:


//--------------------- .nv.info._ZN7cutlass13device_kernelIN5flash19enable_sm80_to_sm89INS1_16FlashAttnFwdSm80INS1_25CollectiveMainloopFwdSm80ILi8ELi1ELb0EN4cute5tupleIJNS5_1CILi128EEENS7_ILi96EEENS7_ILi256EEEEEELi256ENS_6half_tEfNS_4arch4Sm80ELb1ELb0ELb1ELb0ELb0ELb0ELb1ELb0EEENS1_21CollectiveEpilogueFwdINS6_IJS8_SA_S9_EEENS6_IJNS7_ILi1EEESI_SI_EEESC_SE_Li256ELb0ELb1ELb0ELb0EEENS1_30DynamicPersistentTileSchedulerILi256ELi256ELb0ELb1ELb0EEEEEEEEEvNT_6ParamsE --------------------------
	.section	.nv.info._ZN7cutlass13device_kernelIN5flash19enable_sm80_to_sm89INS1_16FlashAttnFwdSm80INS1_25CollectiveMainloopFwdSm80ILi8ELi1ELb0EN4cute5tupleIJNS5_1CILi128EEENS7_ILi96EEENS7_ILi256EEEEEELi256ENS_6half_tEfNS_4arch4Sm80ELb1ELb0ELb1ELb0ELb0ELb0ELb1ELb0EEENS1_21CollectiveEpilogueFwdINS6_IJS8_SA_S9_EEENS6_IJNS7_ILi1EEESI_SI_EEESC_SE_Li256ELb0ELb1ELb0ELb0EEENS1_30DynamicPersistentTileSchedulerILi256ELi256ELb0ELb1ELb0EEEEEEEEEvNT_6ParamsE,"",@"SHT_CUDA_INFO"
	.sectionflags	@""
	.align	4


	//----- nvinfo : EIATTR_CUDA_API_VERSION
	.align		4
        /*0000*/ 	.byte	0x04, 0x37
        /*0002*/ 	.short	(.L_300 - .L_299)
.L_299:
        /*0004*/ 	.word	0x00000082


	//----- nvinfo : EIATTR_KPARAM_INFO
	.align		4
.L_300:
        /*0008*/ 	.byte	0x04, 0x17
        /*000a*/ 	.short	(.L_302 - .L_301)
.L_301:
        /*000c*/ 	.word	0x00000000
        /*0010*/ 	.short	0x0000
        /*0012*/ 	.short	0x0000
        /*0014*/ 	.byte	0x00, 0xf0, 0xa1, 0x10


	//----- nvinfo : EIATTR_SPARSE_MMA_MASK
	.align		4
.L_302:
        /*0018*/ 	.byte	0x03, 0x50
        /*001a*/ 	.short	0x0000


	//----- nvinfo : EIATTR_MAXREG_COUNT
	.align		4
        /*001c*/ 	.byte	0x03, 0x1b
        /*001e*/ 	.short	0x00ff


	//----- nvinfo : EIATTR_MERCURY_ISA_VERSION
	.align		4
        /*0020*/ 	.byte	0x03, 0x5f
        /*0022*/ 	.short	0x0101


	//----- nvinfo : EIATTR_VRC_CTA_INIT_COUNT
	.align		4
        /*0024*/ 	.byte	0x02, 0x4a
	.zero		1
	.zero		1


	//----- nvinfo : EIATTR_EXIT_INSTR_OFFSETS
	.align		4
        /*0028*/ 	.byte	0x04, 0x1c
        /*002a*/ 	.short	(.L_304 - .L_303)


	//   ....[0]....
.L_303:
        /*002c*/ 	.word	0x00000010


	//----- nvinfo : EIATTR_MAX_THREADS
	.align		4
.L_304:
        /*0030*/ 	.byte	0x04, 0x05
        /*0032*/ 	.short	(.L_306 - .L_305)
.L_305:
        /*0034*/ 	.word	0x00000100
        /*0038*/ 	.word	0x00000001
        /*003c*/ 	.word	0x00000001


	//----- nvinfo : EIATTR_CBANK_PARAM_SIZE
	.align		4
.L_306:
        /*0040*/ 	.byte	0x03, 0x19
        /*0042*/ 	.short	0x0428


	//----- nvinfo : EIATTR_PARAM_CBANK
	.align		4
        /*0044*/ 	.byte	0x04, 0x0a
        /*0046*/ 	.short	(.L_308 - .L_307)
	.align		4
.L_307:
        /*0048*/ 	.word	index@(.nv.constant0._ZN7cutlass13device_kernelIN5flash19enable_sm80_to_sm89INS1_16FlashAttnFwdSm80INS1_25CollectiveMainloopFwdSm80ILi8ELi1ELb0EN4cute5tupleIJNS5_1CILi128EEENS7_ILi96EEENS7_ILi256EEEEEELi256ENS_6half_tEfNS_4arch4Sm80ELb1ELb0ELb1ELb0ELb0ELb0ELb1ELb0EEENS1_21CollectiveEpilogueFwdINS6_IJS8_SA_S9_EEENS6_IJNS7_ILi1EEESI_SI_EEESC_SE_Li256ELb0ELb1ELb0ELb0EEENS1_30DynamicPersistentTileSchedulerILi256ELi256ELb0ELb1ELb0EEEEEEEEEvNT_6ParamsE)
        /*004c*/ 	.short	0x0380
        /*004e*/ 	.short	0x0428


	//----- nvinfo : EIATTR_SW_WAR
	.align		4
.L_308:
        /*0050*/ 	.byte	0x04, 0x36
        /*0052*/ 	.short	(.L_310 - .L_309)
.L_309:
        /*0054*/ 	.word	0x00000008
.L_310:


//--------------------- .nv.info._ZN7cutlass13device_kernelIN5flash19enable_sm80_to_sm89INS1_16FlashAttnFwdSm80INS1_25CollectiveMainloopFwdSm80ILi8ELi1ELb0EN4cute5tupleIJNS5_1CILi128EEENS7_ILi96EEENS7_ILi256EEEEEELi256ENS_6half_tEfNS_4arch4Sm80ELb1ELb0ELb1ELb1ELb0ELb0ELb1ELb0EEENS1_21CollectiveEpilogueFwdINS6_IJS8_SA_S9_EEENS6_IJNS7_ILi1EEESI_SI_EEESC_SE_Li256ELb1ELb1ELb0ELb0EEENS1_19SingleTileSchedulerILb1ELb0ELb1ELi128EEEEEEEEEvNT_6ParamsE --------------------------
	.section	.nv.info._ZN7cutlass13device_kernelIN5flash19enable_sm80_to_sm89INS1_16FlashAttnFwdSm80INS1_25CollectiveMainloopFwdSm80ILi8ELi1ELb0EN4cute5tupleIJNS5_1CILi128EEENS7_ILi96EEENS7_ILi256EEEEEELi256ENS_6half_tEfNS_4arch4Sm80ELb1ELb0ELb1ELb1ELb0ELb0ELb1ELb0EEENS1_21CollectiveEpilogueFwdINS6_IJS8_SA_S9_EEENS6_IJNS7_ILi1EEESI_SI_EEESC_SE_Li256ELb1ELb1ELb0ELb0EEENS1_19SingleTileSchedulerILb1ELb0ELb1ELi128EEEEEEEEEvNT_6ParamsE,"",@"SHT_CUDA_INFO"
	.sectionflags	@""
	.align	4


	//----- nvinfo : EIATTR_CUDA_API_VERSION
	.align		4
        /*0000*/ 	.byte	0x04, 0x37
        /*0002*/ 	.short	(.L_312 - .L_311)
.L_311:
        /*0004*/ 	.word	0x00000082


	//----- nvinfo : EIATTR_KPARAM_INFO
	.align		4
.L_312:
        /*0008*/ 	.byte	0x04, 0x17
        /*000a*/ 	.short	(.L_314 - .L_313)
.L_313:
        /*000c*/ 	.word	0x00000000
        /*0010*/ 	.short	0x0000
        /*0012*/ 	.short	0x0000
        /*0014*/ 	.byte	0x00, 0xf0, 0x61, 0x10


	//----- nvinfo : EIATTR_SPARSE_MMA_MASK
	.align		4
.L_314:
        /*0018*/ 	.byte	0x03, 0x50
        /*001a*/ 	.short	0x0000


	//----- nvinfo : EIATTR_MAXREG_COUNT
	.align		4
        /*001c*/ 	.byte	0x03, 0x1b
        /*001e*/ 	.short	0x00ff


	//----- nvinfo : EIATTR_MERCURY_ISA_VERSION
	.align		4
        /*0020*/ 	.byte	0x03, 0x5f
        /*0022*/ 	.short	0x0101


	//----- nvinfo : EIATTR_VRC_CTA_INIT_COUNT
	.align		4
        /*0024*/ 	.byte	0x02, 0x4a
	.zero		1
	.zero		1


	//----- nvinfo : EIATTR_EXIT_INSTR_OFFSETS
	.align		4
        /*0028*/ 	.byte	0x04, 0x1c
        /*002a*/ 	.short	(.L_316 - .L_315)


	//   ....[0]....
.L_315:
        /*002c*/ 	.word	0x00000010


	//----- nvinfo : EIATTR_MAX_THREADS
	.align		4
.L_316:
        /*0030*/ 	.byte	0x04, 0x05
        /*0032*/ 	.short	(.L_318 - .L_317)
.L_317:
        /*0034*/ 	.word	0x00000100
        /*0038*/ 	.word	0x00000001
        /*003c*/ 	.word	0x00000001


	//----- nvinfo : EIATTR_CBANK_PARAM_SIZE
	.align		4
.L_318:
        /*0040*/ 	.byte	0x03, 0x19
        /*0042*/ 	.short	0x0418


	//----- nvinfo : EIATTR_PARAM_CBANK
	.align		4
        /*0044*/ 	.byte	0x04, 0x0a
        /*0046*/ 	.short	(.L_320 - .L_319)
	.align		4
.L_319:
        /*0048*/ 	.word	index@(.nv.constant0._ZN7cutlass13device_kernelIN5flash19enable_sm80_to_sm89INS1_16FlashAttnFwdSm80INS1_25CollectiveMainloopFwdSm80ILi8ELi1ELb0EN4cute5tupleIJNS5_1CILi128EEENS7_ILi96EEENS7_ILi256EEEEEELi256ENS_6half_tEfNS_4arch4Sm80ELb1ELb0ELb1ELb1ELb0ELb0ELb1ELb0EEENS1_21CollectiveEpilogueFwdINS6_IJS8_SA_S9_EEENS6_IJNS7_ILi1EEESI_SI_EEESC_SE_Li256ELb1ELb1ELb0ELb0EEENS1_19SingleTileSchedulerILb1ELb0ELb1ELi128EEEEEEEEEvNT_6ParamsE)
        /*004c*/ 	.short	0x0380
        /*004e*/ 	.short	0x0418


	//----- nvinfo : EIATTR_SW_WAR
	.align		4
.L_320:
        /*0050*/ 	.byte	0x04, 0x36
        /*0052*/ 	.short	(.L_322 - .L_321)
.L_321:
        /*0054*/ 	.word	0x00000008
.L_322:


//--------------------- .nv.info._ZN7cutlass13device_kernelIN5flash19enable_sm80_to_sm89INS1_16FlashAttnFwdSm80INS1_25CollectiveMainloopFwdSm80ILi8ELi1ELb0EN4cute5tupleIJNS5_1CILi128EEENS7_ILi48EEENS7_ILi256EEEEEELi256ENS_6half_tEfNS_4arch4Sm80ELb1ELb0ELb1ELb1ELb0ELb1ELb1ELb0EEENS1_21CollectiveEpilogueFwdINS6_IJS8_SA_S9_EEENS6_IJNS7_ILi1EEESI_SI_EEESC_SE_Li256ELb1ELb1ELb0ELb0EEENS1_19SingleTileSchedulerILb1ELb0ELb1ELi128EEEEEEEEEvNT_6ParamsE --------------------------
	.section	.nv.info._ZN7cutlass13device_kernelIN5flash19enable_sm80_to_sm89INS1_16FlashAttnFwdSm80INS1_25CollectiveMainloopFwdSm80ILi8ELi1ELb0EN4cute5tupleIJNS5_1CILi128EEENS7_ILi48EEENS7_ILi256EEEEEELi256ENS_6half_tEfNS_4arch4Sm80ELb1ELb0ELb1ELb1ELb0ELb1ELb1ELb0EEENS1_21CollectiveEpilogueFwdINS6_IJS8_SA_S9_EEENS6_IJNS7_ILi1EEESI_SI_EEESC_SE_Li256ELb1ELb1ELb0ELb0EEENS1_19SingleTileSchedulerILb1ELb0ELb1ELi128EEEEEEEEEvNT_6ParamsE,"",@"SHT_CUDA_INFO"
	.sectionflags	@""
	.align	4


	//----- nvinfo : EIATTR_CUDA_API_VERSION
	.align		4
        /*0000*/ 	.byte	0x04, 0x37
        /*0002*/ 	.short	(.L_324 - .L_323)
.L_323:
        /*0004*/ 	.word	0x00000082


	//----- nvinfo : EIATTR_KPARAM_INFO
	.align		4
.L_324:
        /*0008*/ 	.byte	0x04, 0x17
        /*000a*/ 	.short	(.L_326 - .L_325)
.L_325:
        /*000c*/ 	.word	0x00000000
        /*0010*/ 	.short	0x0000
        /*0012*/ 	.short	0x0000
        /*0014*/ 	.byte	0x00, 0xf0, 0x61, 0x10


	//----- nvinfo : EIATTR_SPARSE_MMA_MASK
	.align		4
.L_326:
        /*0018*/ 	.byte	0x03, 0x50
        /*001a*/ 	.short	0x0000


	//----- nvinfo : EIATTR_MAXREG_COUNT
	.align		4
        /*001c*/ 	.byte	0x03, 0x1b
        /*001e*/ 	.short	0x00ff


	//----- nvinfo : EIATTR_MERCURY_ISA_VERSION
	.align		4
        /*0020*/ 	.byte	0x03, 0x5f
        /*0022*/ 	.short	0x0101


	//----- nvinfo : EIATTR_VRC_CTA_INIT_COUNT
	.align		4
        /*0024*/ 	.byte	0x02, 0x4a
	.zero		1
	.zero		1


	//----- nvinfo : EIATTR_EXIT_INSTR_OFFSETS
	.align		4
        /*0028*/ 	.byte	0x04, 0x1c
        /*002a*/ 	.short	(.L_328 - .L_327)


	//   ....[0]....
.L_327:
        /*002c*/ 	.word	0x00000010


	//----- nvinfo : EIATTR_MAX_THREADS
	.align		4
.L_328:
        /*0030*/ 	.byte	0x04, 0x05
        /*0032*/ 	.short	(.L_330 - .L_329)
.L_329:
        /*0034*/ 	.word	0x00000100
        /*0038*/ 	.word	0x00000001
        /*003c*/ 	.word	0x00000001


	//----- nvinfo : EIATTR_CBANK_PARAM_SIZE
	.align		4
.L_330:
        /*0040*/ 	.byte	0x03, 0x19
        /*0042*/ 	.short	0x0418


	//----- nvinfo : EIATTR_PARAM_CBANK
	.align		4
        /*0044*/ 	.byte	0x04, 0x0a
        /*0046*/ 	.short	(.L_332 - .L_331)
	.align		4
.L_331:
        /*0048*/ 	.word	index@(.nv.constant0._ZN7cutlass13device_kernelIN5flash19enable_sm80_to_sm89INS1_16FlashAttnFwdSm80INS1_25CollectiveMainloopFwdSm80ILi8ELi1ELb0EN4cute5tupleIJNS5_1CILi128EEENS7_ILi48EEENS7_ILi256EEEEEELi256ENS_6half_tEfNS_4arch4Sm80ELb1ELb0ELb1ELb1ELb0ELb1ELb1ELb0EEENS1_21CollectiveEpilogueFwdINS6_IJS8_SA_S9_EEENS6_IJNS7_ILi1EEESI_SI_EEESC_SE_Li256ELb1ELb1ELb0ELb0EEENS1_19SingleTileSchedulerILb1ELb0ELb1ELi128EEEEEEEEEvNT_6ParamsE)
        /*004c*/ 	.short	0x0380
        /*004e*/ 	.short	0x0418


	//----- nvinfo : EIATTR_SW_WAR
	.align		4
.L_332:
        /*0050*/ 	.byte	0x04, 0x36
        /*0052*/ 	.short	(.L_334 - .L_333)
.L_333:
        /*0054*/ 	.word	0x00000008
.L_334:


//--------------------- .nv.callgraph             --------------------------
	.section	.nv.callgraph,"",@"SHT_CUDA_CALLGRAPH"
	.align	4
	.sectionentsize	8
	.align		4
        /*0000*/ 	.word	0x00000000
	.align		4
        /*0004*/ 	.word	0xffffffff
	.align		4
        /*0008*/ 	.word	0x00000000
	.align		4
        /*000c*/ 	.word	0xfffffffe
	.align		4
        /*0010*/ 	.word	0x00000000
	.align		4
        /*0014*/ 	.word	0xfffffffd
	.align		4
        /*0018*/ 	.word	0x00000000
	.align		4
        /*001c*/ 	.word	0xfffffffc


//--------------------- .nv.constant4             --------------------------
	.section	.nv.constant4,"a",@progbits
	.align	8
	.align		8
.nv.constant4:
        /*0000*/ 	.dword	_ZN74_INTERNAL_365d0264_38_flash_fwd_hdim256_fp16_softcap_sm80_cu_f3e6f9ee_37604cuda3std3__45__cpo5beginE
	.align		8
        /*0008*/ 	.dword	_ZN74_INTERNAL_365d0264_38_flash_fwd_hdim256_fp16_softcap_sm80_cu_f3e6f9ee_37604cuda3std3__45__cpo3endE
	.align		8
        /*0010*/ 	.dword	_ZN74_INTERNAL_365d0264_38_flash_fwd_hdim256_fp16_softcap_sm80_cu_f3e6f9ee_37604cuda3std3__45__cpo6cbeginE
	.align		8
        /*0018*/ 	.dword	_ZN74_INTERNAL_365d0264_38_flash_fwd_hdim256_fp16_softcap_sm80_cu_f3e6f9ee_37604cuda3std3__45__cpo4cendE
	.align		8
        /*0020*/ 	.dword	_ZN74_INTERNAL_365d0264_38_flash_fwd_hdim256_fp16_softcap_sm80_cu_f3e6f9ee_37604cuda3std3__476_GLOBAL__N__365d0264_38_flash_fwd_hdim256_fp16_softcap_sm80_cu_f3e6f9ee_37606ignoreE
	.align		8
        /*0028*/ 	.dword	_ZN74_INTERNAL_365d0264_38_flash_fwd_hdim256_fp16_softcap_sm80_cu_f3e6f9ee_37604cuda3std3__419piecewise_constructE
	.align		8
        /*0030*/ 	.dword	_ZN74_INTERNAL_365d0264_38_flash_fwd_hdim256_fp16_softcap_sm80_cu_f3e6f9ee_37604cuda3std3__48in_placeE
	.align		8
        /*0038*/ 	.dword	_ZN74_INTERNAL_365d0264_38_flash_fwd_hdim256_fp16_softcap_sm80_cu_f3e6f9ee_37604cuda3std6ranges3__45__cpo4swapE
	.align		8
        /*0040*/ 	.dword	_ZN74_INTERNAL_365d0264_38_flash_fwd_hdim256_fp16_softcap_sm80_cu_f3e6f9ee_37604cuda3std6ranges3__45__cpo9iter_moveE
	.align		8
        /*0048*/ 	.dword	_ZN74_INTERNAL_365d0264_38_flash_fwd_hdim256_fp16_softcap_sm80_cu_f3e6f9ee_37604cute7productE
	.align		8
        /*0050*/ 	.dword	_ZN74_INTERNAL_365d0264_38_flash_fwd_hdim256_fp16_softcap_sm80_cu_f3e6f9ee_37604cute1_E


//--------------------- .text._ZN7cutlass13device_kernelIN5flash19enable_sm80_to_sm89INS1_16FlashAttnFwdSm80INS1_25CollectiveMainloopFwdSm80ILi8ELi1ELb1EN4cute5tupleIJNS5_1CILi128EEENS7_ILi64EEENS7_ILi256EEEEEELi256ENS_6half_tEfNS_4arch4Sm80ELb0ELb0ELb1ELb0ELb0ELb0ELb1ELb0EEENS1_21CollectiveEpilogueFwdINS6_IJS8_SA_S9_EEENS6_IJNS7_ILi1EEESI_SI_EEESC_SE_Li256ELb0ELb1ELb0ELb0EEENS1_19SingleTileSchedulerILb0ELb0ELb1ELi128EEEEEEEEEvNT_6ParamsE --------------------------
	.section	.text._ZN7cutlass13device_kernelIN5flash19enable_sm80_to_sm89INS1_16FlashAttnFwdSm80INS1_25CollectiveMainloopFwdSm80ILi8ELi1ELb1EN4cute5tupleIJNS5_1CILi128EEENS7_ILi64EEENS7_ILi256EEEEEELi256ENS_6half_tEfNS_4arch4Sm80ELb0ELb0ELb1ELb0ELb0ELb0ELb1ELb0EEENS1_21CollectiveEpilogueFwdINS6_IJS8_SA_S9_EEENS6_IJNS7_ILi1EEESI_SI_EEESC_SE_Li256ELb0ELb1ELb0ELb0EEENS1_19SingleTileSchedulerILb0ELb0ELb1ELi128EEEEEEEEEvNT_6ParamsE,"ax",@progbits
	.align	128
.text._ZN7cutlass13device_kernelIN5flash19enable_sm80_to_sm89INS1_16FlashAttnFwdSm80INS1_25CollectiveMainloopFwdSm80ILi8ELi1ELb1EN4cute5tupleIJNS5_1CILi128EEENS7_ILi64EEENS7_ILi256EEEEEELi256ENS_6half_tEfNS_4arch4Sm80ELb0ELb0ELb1ELb0ELb0ELb0ELb1ELb0EEENS1_21CollectiveEpilogueFwdINS6_IJS8_SA_S9_EEENS6_IJNS7_ILi1EEESI_SI_EEESC_SE_Li256ELb0ELb1ELb0ELb0EEENS1_19SingleTileSchedulerILb0ELb0ELb1ELi128EEEEEEEEEvNT_6ParamsE:
        .type           _ZN7cutlass13device_kernelIN5flash19enable_sm80_to_sm89INS1_16FlashAttnFwdSm80INS1_25CollectiveMainloopFwdSm80ILi8ELi1ELb1EN4cute5tupleIJNS5_1CILi128EEENS7_ILi64EEENS7_ILi256EEEEEELi256ENS_6half_tEfNS_4arch4Sm80ELb0ELb0ELb1ELb0ELb0ELb0ELb1ELb0EEENS1_21CollectiveEpilogueFwdINS6_IJS8_SA_S9_EEENS6_IJNS7_ILi1EEESI_SI_EEESC_SE_Li256ELb0ELb1ELb0ELb0EEENS1_19SingleTileSchedulerILb0ELb0ELb1ELi128EEEEEEEEEvNT_6ParamsE,@function
        .size           _ZN7cutlass13device_kernelIN5flash19enable_sm80_to_sm89INS1_16FlashAttnFwdSm80INS1_25CollectiveMainloopFwdSm80ILi8ELi1ELb1EN4cute5tupleIJNS5_1CILi128EEENS7_ILi64EEENS7_ILi256EEEEEELi256ENS_6half_tEfNS_4arch4Sm80ELb0ELb0ELb1ELb0ELb0ELb0ELb1ELb0EEENS1_21CollectiveEpilogueFwdINS6_IJS8_SA_S9_EEENS6_IJNS7_ILi1EEESI_SI_EEESC_SE_Li256ELb0ELb1ELb0ELb0EEENS1_19SingleTileSchedulerILb0ELb0ELb1ELi128EEEEEEEEEvNT_6ParamsE,(.L_x_18 - _ZN7cutlass13device_kernelIN5flash19enable_sm80_to_sm89INS1_16FlashAttnFwdSm80INS1_25CollectiveMainloopFwdSm80ILi8ELi1ELb1EN4cute5tupleIJNS5_1CILi128EEENS7_ILi64EEENS7_ILi256EEEEEELi256ENS_6half_tEfNS_4arch4Sm80ELb0ELb0ELb1ELb0ELb0ELb0ELb1ELb0EEENS1_21CollectiveEpilogueFwdINS6_IJS8_SA_S9_EEENS6_IJNS7_ILi1EEESI_SI_EEESC_SE_Li256ELb0ELb1ELb0ELb0EEENS1_19SingleTileSchedulerILb0ELb0ELb1ELi128EEEEEEEEEvNT_6ParamsE)
        .other          _ZN7cutlass13device_kernelIN5flash19enable_sm80_to_sm89INS1_16FlashAttnFwdSm80INS1_25CollectiveMainloopFwdSm80ILi8ELi1ELb1EN4cute5tupleIJNS5_1CILi128EEENS7_ILi64EEENS7_ILi256EEEEEELi256ENS_6half_tEfNS_4arch4Sm80ELb0ELb0ELb1ELb0ELb0ELb0ELb1ELb0EEENS1_21CollectiveEpilogueFwdINS6_IJS8_SA_S9_EEENS6_IJNS7_ILi1EEESI_SI_EEESC_SE_Li256ELb0ELb1ELb0ELb0EEENS1_19SingleTileSchedulerILb0ELb0ELb1ELi128EEEEEEEEEvNT_6ParamsE,@"STO_CUDA_ENTRY STV_DEFAULT"
_ZN7cutlass13device_kernelIN5flash19enable_sm80_to_sm89INS1_16FlashAttnFwdSm80INS1_25CollectiveMainloopFwdSm80ILi8ELi1ELb1EN4cute5tupleIJNS5_1CILi128EEENS7_ILi64EEENS7_ILi256EEEEEELi256ENS_6half_tEfNS_4arch4Sm80ELb0ELb0ELb1ELb0ELb0ELb0ELb1ELb0EEENS1_21CollectiveEpilogueFwdINS6_IJS8_SA_S9_EEENS6_IJNS7_ILi1EEESI_SI_EEESC_SE_Li256ELb0ELb1ELb0ELb0EEENS1_19SingleTileSchedulerILb0ELb0ELb1ELi128EEEEEEEEEvNT_6ParamsE:
[----:B------:R-:W-:Y:S01]  /*0000*/  LDC R1, c[0x0][0x37c] ;  /* 0x0000df00ff017b82 */ /* 0x000fe20000000800 */
[----:B------:R-:W-:Y:S05]  /*0010*/  EXIT ;  /* 0x000000000000794d */ /* 0x000fea0003800000 */
.L_x_0:
[----:B------:R-:W-:-:S00]  /*0020*/  BRA `(.L_x_0) ;  /* 0xfffffffc00fc7947 */ /* 0x000fc0000383ffff */
[----:B------:R-:W-:-:S00]  /*0030*/  NOP ;  /* 0x0000000000007918 */ /* 0x000fc00000000000 */
        /* <DEDUP_REMOVED lines=12> */
.L_x_18:


//--------------------- .text._ZN7cutlass13device_kernelIN5flash19enable_sm80_to_sm89INS1_16FlashAttnFwdSm80INS1_25CollectiveMainloopFwdSm80ILi8ELi1ELb1EN4cute5tupleIJNS5_1CILi128EEENS7_ILi64EEENS7_ILi256EEEEEELi256ENS_6half_tEfNS_4arch4Sm80ELb0ELb0ELb1ELb1ELb0ELb0ELb1ELb0EEENS1_21CollectiveEpilogueFwdINS6_IJS8_SA_S9_EEENS6_IJNS7_ILi1EEESI_SI_EEESC_SE_Li256ELb1ELb1ELb0ELb0EEENS1_19SingleTileSchedulerILb1ELb0ELb1ELi128EEEEEEEEEvNT_6ParamsE --------------------------
	.section	.text._ZN7cutlass13device_kernelIN5flash19enable_sm80_to_sm89INS1_16FlashAttnFwdSm80INS1_25CollectiveMainloopFwdSm80ILi8ELi1ELb1EN4cute5tupleIJNS5_1CILi128EEENS7_ILi64EEENS7_ILi256EEEEEELi256ENS_6half_tEfNS_4arch4Sm80ELb0ELb0ELb1ELb1ELb0ELb0ELb1ELb0EEENS1_21CollectiveEpilogueFwdINS6_IJS8_SA_S9_EEENS6_IJNS7_ILi1EEESI_SI_EEESC_SE_Li256ELb1ELb1ELb0ELb0EEENS1_19SingleTileSchedulerILb1ELb0ELb1ELi128EEEEEEEEEvNT_6ParamsE,"ax",@progbits
	.align	128
.text._ZN7cutlass13device_kernelIN5flash19enable_sm80_to_sm89INS1_16FlashAttnFwdSm80INS1_25CollectiveMainloopFwdSm80ILi8ELi1ELb1EN4cute5tupleIJNS5_1CILi128EEENS7_ILi64EEENS7_ILi256EEEEEELi256ENS_6half_tEfNS_4arch4Sm80ELb0ELb0ELb1ELb1ELb0ELb0ELb1ELb0EEENS1_21CollectiveEpilogueFwdINS6_IJS8_SA_S9_EEENS6_IJNS7_ILi1EEESI_SI_EEESC_SE_Li256ELb1ELb1ELb0ELb0EEENS1_19SingleTileSchedulerILb1ELb0ELb1ELi128EEEEEEEEEvNT_6ParamsE:
        .type           _ZN7cutlass13device_kernelIN5flash19enable_sm80_to_sm89INS1_16FlashAttnFwdSm80INS1_25CollectiveMainloopFwdSm80ILi8ELi1ELb1EN4cute5tupleIJNS5_1CILi128EEENS7_ILi64EEENS7_ILi256EEEEEELi256ENS_6half_tEfNS_4arch4Sm80ELb0ELb0ELb1ELb1ELb0ELb0ELb1ELb0EEENS1_21CollectiveEpilogueFwdINS6_IJS8_SA_S9_EEENS6_IJNS7_ILi1EEESI_SI_EEESC_SE_Li256ELb1ELb1ELb0ELb0EEENS1_19SingleTileSchedulerILb1ELb0ELb1ELi128EEEEEEEEEvNT_6ParamsE,@function
        .size           _ZN7cutlass13device_kernelIN5flash19enable_sm80_to_sm89INS1_16FlashAttnFwdSm80INS1_25CollectiveMainloopFwdSm80ILi8ELi1ELb1EN4cute5tupleIJNS5_1CILi128EEENS7_ILi64EEENS7_ILi256EEEEEELi256ENS_6half_tEfNS_4arch4Sm80ELb0ELb0ELb1ELb1ELb0ELb0ELb1ELb0EEENS1_21CollectiveEpilogueFwdINS6_IJS8_SA_S9_EEENS6_IJNS7_ILi1EEESI_SI_EEESC_SE_Li256ELb1ELb1ELb0ELb0EEENS1_19SingleTileSchedulerILb1ELb0ELb1ELi128EEEEEEEEEvNT_6ParamsE,(.L_x_19 - _ZN7cutlass13device_kernelIN5flash19enable_sm80_to_sm89INS1_16FlashAttnFwdSm80INS1_25CollectiveMainloopFwdSm80ILi8ELi1ELb1EN4cute5tupleIJNS5_1CILi128EEENS7_ILi64EEENS7_ILi256EEEEEELi256ENS_6half_tEfNS_4arch4Sm80ELb0ELb0ELb1ELb1ELb0ELb0ELb1ELb0EEENS1_21CollectiveEpilogueFwdINS6_IJS8_SA_S9_EEENS6_IJNS7_ILi1EEESI_SI_EEESC_SE_Li256ELb1ELb1ELb0ELb0EEENS1_19SingleTileSchedulerILb1ELb0ELb1ELi128EEEEEEEEEvNT_6ParamsE)
        .other          _ZN7cutlass13device_kernelIN5flash19enable_sm80_to_sm89INS1_16FlashAttnFwdSm80INS1_25CollectiveMainloopFwdSm80ILi8ELi1ELb1EN4cute5tupleIJNS5_1CILi128EEENS7_ILi64EEENS7_ILi256EEEEEELi256ENS_6half_tEfNS_4arch4Sm80ELb0ELb0ELb1ELb1ELb0ELb0ELb1ELb0EEENS1_21CollectiveEpilogueFwdINS6_IJS8_SA_S9_EEENS6_IJNS7_ILi1EEESI_SI_EEESC_SE_Li256ELb1ELb1ELb0ELb0EEENS1_19SingleTileSchedulerILb1ELb0ELb1ELi128EEEEEEEEEvNT_6ParamsE,@"STO_CUDA_ENTRY STV_DEFAULT"
_ZN7cutlass13device_kernelIN5flash19enable_sm80_to_sm89INS1_16FlashAttnFwdSm80INS1_25CollectiveMainloopFwdSm80ILi8ELi1ELb1EN4cute5tupleIJNS5_1CILi128EEENS7_ILi64EEENS7_ILi256EEEEEELi256ENS_6half_tEfNS_4arch4Sm80ELb0ELb0ELb1ELb1ELb0ELb0ELb1ELb0EEENS1_21CollectiveEpilogueFwdINS6_IJS8_SA_S9_EEENS6_IJNS7_ILi1EEESI_SI_EEESC_SE_Li256ELb1ELb1ELb0ELb0EEENS1_19SingleTileSchedulerILb1ELb0ELb1ELi128EEEEEEEEEvNT_6ParamsE:
[----:B------:R-:W-:Y:S01]  /*0000*/  LDC R1, c[0x0][0x37c] ;  /* 0x0000df00ff017b82 */ /* 0x000fe20000000800 */
[----:B------:R-:W-:Y:S05]  /*0010*/  EXIT ;  /* 0x000000000000794d */ /* 0x000fea0003800000 */
.L_x_1:
        /* <DEDUP_REMOVED lines=14> */
.L_x_19:


//--------------------- .text._ZN7cutlass13device_kernelIN5flash19enable_sm80_to_sm89INS1_16FlashAttnFwdSm80INS1_25CollectiveMainloopFwdSm80ILi8ELi1ELb0EN4cute5tupleIJNS5_1CILi128EEENS7_ILi32EEENS7_ILi256EEEEEELi256ENS_6half_tEfNS_4arch4Sm80ELb0ELb0ELb1ELb1ELb0ELb1ELb1ELb0EEENS1_21CollectiveEpilogueFwdINS6_IJS8_SA_S9_EEENS6_IJNS7_ILi1EEESI_SI_EEESC_SE_Li256ELb1ELb1ELb0ELb0EEENS1_19SingleTileSchedulerILb1ELb0ELb1ELi128EEEEEEEEEvNT_6ParamsE --------------------------
	.section	.text._ZN7cutlass13device_kernelIN5flash19enable_sm80_to_sm89INS1_16FlashAttnFwdSm80INS1_25CollectiveMainloopFwdSm80ILi8ELi1ELb0EN4cute5tupleIJNS5_1CILi128EEENS7_ILi32EEENS7_ILi256EEEEEELi256ENS_6half_tEfNS_4arch4Sm80ELb0ELb0ELb1ELb1ELb0ELb1ELb1ELb0EEENS1_21CollectiveEpilogueFwdINS6_IJS8_SA_S9_EEENS6_IJNS7_ILi1EEESI_SI_EEESC_SE_Li256ELb1ELb1ELb0ELb0EEENS1_19SingleTileSchedulerILb1ELb0ELb1ELi128EEEEEEEEEvNT_6ParamsE,"ax",@progbits
	.align	128
.text._ZN7cutlass13device_kernelIN5flash19enable_sm80_to_sm89INS1_16FlashAttnFwdSm80INS1_25CollectiveMainloopFwdSm80ILi8ELi1ELb0EN4cute5tupleIJNS5_1CILi128EEENS7_ILi32EEENS7_ILi256EEEEEELi256ENS_6half_tEfNS_4arch4Sm80ELb0ELb0ELb1ELb1ELb0ELb1ELb1ELb0EEENS1_21CollectiveEpilogueFwdINS6_IJS8_SA_S9_EEENS6_IJNS7_ILi1EEESI_SI_EEESC_SE_Li256ELb1ELb1ELb0ELb0EEENS1_19SingleTileSchedulerILb1ELb0ELb1ELi128EEEEEEEEEvNT_6ParamsE:
        .type           _ZN7cutlass13device_kernelIN5flash19enable_sm80_to_sm89INS1_16FlashAttnFwdSm80INS1_25CollectiveMainloopFwdSm80ILi8ELi1ELb0EN4cute5tupleIJNS5_1CILi128EEENS7_ILi32EEENS7_ILi256EEEEEELi256ENS_6half_tEfNS_4arch4Sm80ELb0ELb0ELb1ELb1ELb0ELb1ELb1ELb0EEENS1_21CollectiveEpilogueFwdINS6_IJS8_SA_S9_EEENS6_IJNS7_ILi1EEESI_SI_EEESC_SE_Li256ELb1ELb1ELb0ELb0EEENS1_19SingleTileSchedulerILb1ELb0ELb1ELi128EEEEEEEEEvNT_6ParamsE,@function
        .size           _ZN7cutlass13device_kernelIN5flash19enable_sm80_to_sm89INS1_16FlashAttnFwdSm80INS1_25CollectiveMainloopFwdSm80ILi8ELi1ELb0EN4cute5tupleIJNS5_1CILi128EEENS7_ILi32EEENS7_ILi256EEEEEELi256ENS_6half_tEfNS_4arch4Sm80ELb0ELb0ELb1ELb1ELb0ELb1ELb1ELb0EEENS1_21CollectiveEpilogueFwdINS6_IJS8_SA_S9_EEENS6_IJNS7_ILi1EEESI_SI_EEESC_SE_Li256ELb1ELb1ELb0ELb0EEENS1_19SingleTileSchedulerILb1ELb0ELb1ELi128EEEEEEEEEvNT_6ParamsE,(.L_x_20 - _ZN7cutlass13device_kernelIN5flash19enable_sm80_to_sm89INS1_16FlashAttnFwdSm80INS1_25CollectiveMainloopFwdSm80ILi8ELi1ELb0EN4cute5tupleIJNS5_1CILi128EEENS7_ILi32EEENS7_ILi256EEEEEELi256ENS_6half_tEfNS_4arch4Sm80ELb0ELb0ELb1ELb1ELb0ELb1ELb1ELb0EEENS1_21CollectiveEpilogueFwdINS6_IJS8_SA_S9_EEENS6_IJNS7_ILi1EEESI_SI_EEESC_SE_Li256ELb1ELb1ELb0ELb0EEENS1_19SingleTileSchedulerILb1ELb0ELb1ELi128EEEEEEEEEvNT_6ParamsE)
        .other          _ZN7cutlass13device_kernelIN5flash19enable_sm80_to_sm89INS1_16FlashAttnFwdSm80INS1_25CollectiveMainloopFwdSm80ILi8ELi1ELb0EN4cute5tupleIJNS5_1CILi128EEENS7_ILi32EEENS7_ILi256EEEEEELi256ENS_6half_tEfNS_4arch4Sm80ELb0ELb0ELb1ELb1ELb0ELb1ELb1ELb0EEENS1_21CollectiveEpilogueFwdINS6_IJS8_SA_S9_EEENS6_IJNS7_ILi1EEESI_SI_EEESC_SE_Li256ELb1ELb1ELb0ELb0EEENS1_19SingleTileSchedulerILb1ELb0ELb1ELi128EEEEEEEEEvNT_6ParamsE,@"STO_CUDA_ENTRY STV_DEFAULT"
_ZN7cutlass13device_kernelIN5flash19enable_sm80_to_sm89INS1_16FlashAttnFwdSm80INS1_25CollectiveMainloopFwdSm80ILi8ELi1ELb0EN4cute5tupleIJNS5_1CILi128EEENS7_ILi32EEENS7_ILi256EEEEEELi256ENS_6half_tEfNS_4arch4Sm80ELb0ELb0ELb1ELb1ELb0ELb1ELb1ELb0EEENS1_21CollectiveEpilogueFwdINS6_IJS8_SA_S9_EEENS6_IJNS7_ILi1EEESI_SI_EEESC_SE_Li256ELb1ELb1ELb0ELb0EEENS1_19SingleTileSchedulerILb1ELb0ELb1ELi128EEEEEEEEEvNT_6ParamsE:
[----:B------:R-:W-:Y:S01]  /*0000*/  LDC R1, c[0x0][0x37c] ;  /* 0x0000df00ff017b82 */ /* 0x000fe20000000800 */
[----:B------:R-:W-:Y:S05]  /*0010*/  EXIT ;  /* 0x000000000000794d */ /* 0x000fea0003800000 */
.L_x_2:
        /* <DEDUP_REMOVED lines=14> */
.L_x_20:


//--------------------- .text._ZN7cutlass13device_kernelIN5flash19enable_sm80_to_sm89INS1_16FlashAttnFwdSm80INS1_25CollectiveMainloopFwdSm80ILi8ELi1ELb1EN4cute5tupleIJNS5_1CILi128EEENS7_ILi48EEENS7_ILi256EEEEEELi256ENS_6half_tEfNS_4arch4Sm80ELb0ELb1ELb1ELb0ELb0ELb0ELb1ELb0EEENS1_21CollectiveEpilogueFwdINS6_IJS8_SA_S9_EEENS6_IJNS7_ILi1EEESI_SI_EEESC_SE_Li256ELb0ELb1ELb0ELb0EEENS1_19SingleTileSchedulerILb0ELb0ELb1ELi128EEEEEEEEEvNT_6ParamsE --------------------------
	.section	.text._ZN7cutlass13device_kernelIN5flash19enable_sm80_to_sm89INS1_16FlashAttnFwdSm80INS1_25CollectiveMainloopFwdSm80ILi8ELi1ELb1EN4cute5tupleIJNS5_1CILi128EEENS7_ILi48EEENS7_ILi256EEEEEELi256ENS_6half_tEfNS_4arch4Sm80ELb0ELb1ELb1ELb0ELb0ELb0ELb1ELb0EEENS1_21CollectiveEpilogueFwdINS6_IJS8_SA_S9_EEENS6_IJNS7_ILi1EEESI_SI_EEESC_SE_Li256ELb0ELb1ELb0ELb0EEENS1_19SingleTileSchedulerILb0ELb0ELb1ELi128EEEEEEEEEvNT_6ParamsE,"ax",@progbits
	.align	128
.text._ZN7cutlass13device_kernelIN5flash19enable_sm80_to_sm89INS1_16FlashAttnFwdSm80INS1_25CollectiveMainloopFwdSm80ILi8ELi1ELb1EN4cute5tupleIJNS5_1CILi128EEENS7_ILi48EEENS7_ILi256EEEEEELi256ENS_6half_tEfNS_4arch4Sm80ELb0ELb1ELb1ELb0ELb0ELb0ELb1ELb0EEENS1_21CollectiveEpilogueFwdINS6_IJS8_SA_S9_EEENS6_IJNS7_ILi1EEESI_SI_EEESC_SE_Li256ELb0ELb1ELb0ELb0EEENS1_19SingleTileSchedulerILb0ELb0ELb1ELi128EEEEEEEEEvNT_6ParamsE:
        .type           _ZN7cutlass13device_kernelIN5flash19enable_sm80_to_sm89INS1_16FlashAttnFwdSm80INS1_25CollectiveMainloopFwdSm80ILi8ELi1ELb1EN4cute5tupleIJNS5_1CILi128EEENS7_ILi48EEENS7_ILi256EEEEEELi256ENS_6half_tEfNS_4arch4Sm80ELb0ELb1ELb1ELb0ELb0ELb0ELb1ELb0EEENS1_21CollectiveEpilogueFwdINS6_IJS8_SA_S9_EEENS6_IJNS7_ILi1EEESI_SI_EEESC_SE_Li256ELb0ELb1ELb0ELb0EEENS1_19SingleTileSchedulerILb0ELb0ELb1ELi128EEEEEEEEEvNT_6ParamsE,@function
        .size           _ZN7cutlass13device_kernelIN5flash19enable_sm80_to_sm89INS1_16FlashAttnFwdSm80INS1_25CollectiveMainloopFwdSm80ILi8ELi1ELb1EN4cute5tupleIJNS5_1CILi128EEENS7_ILi48EEENS7_ILi256EEEEEELi256ENS_6half_tEfNS_4arch4Sm80ELb0ELb1ELb1ELb0ELb0ELb0ELb1ELb0EEENS1_21CollectiveEpilogueFwdINS6_IJS8_SA_S9_EEENS6_IJNS7_ILi1EEESI_SI_EEESC_SE_Li256ELb0ELb1ELb0ELb0EEENS1_19SingleTileSchedulerILb0ELb0ELb1ELi128EEEEEEEEEvNT_6ParamsE,(.L_x_21 - _ZN7cutlass13device_kernelIN5flash19enable_sm80_to_sm89INS1_16FlashAttnFwdSm80INS1_25CollectiveMainloopFwdSm80ILi8ELi1ELb1EN4cute5tupleIJNS5_1CILi128EEENS7_ILi48EEENS7_ILi256EEEEEELi256ENS_6half_tEfNS_4arch4Sm80ELb0ELb1ELb1ELb0ELb0ELb0ELb1ELb0EEENS1_21CollectiveEpilogueFwdINS6_IJS8_SA_S9_EEENS6_IJNS7_ILi1EEESI_SI_EEESC_SE_Li256ELb0ELb1ELb0ELb0EEENS1_19SingleTileSchedulerILb0ELb0ELb1ELi128EEEEEEEEEvNT_6ParamsE)
        .other          _ZN7cutlass13device_kernelIN5flash19enable_sm80_to_sm89INS1_16FlashAttnFwdSm80INS1_25CollectiveMainloopFwdSm80ILi8ELi1ELb1EN4cute5tupleIJNS5_1CILi128EEENS7_ILi48EEENS7_ILi256EEEEEELi256ENS_6half_tEfNS_4arch4Sm80ELb0ELb1ELb1ELb0ELb0ELb0ELb1ELb0EEENS1_21CollectiveEpilogueFwdINS6_IJS8_SA_S9_EEENS6_IJNS7_ILi1EEESI_SI_EEESC_SE_Li256ELb0ELb1ELb0ELb0EEENS1_19SingleTileSchedulerILb0ELb0ELb1ELi128EEEEEEEEEvNT_6ParamsE,@"STO_CUDA_ENTRY STV_DEFAULT"
_ZN7cutlass13device_kernelIN5flash19enable_sm80_to_sm89INS1_16FlashAttnFwdSm80INS1_25CollectiveMainloopFwdSm80ILi8ELi1ELb1EN4cute5tupleIJNS5_1CILi128EEENS7_ILi48EEENS7_ILi256EEEEEELi256ENS_6half_tEfNS_4arch4Sm80ELb0ELb1ELb1ELb0ELb0ELb0ELb1ELb0EEENS1_21CollectiveEpilogueFwdINS6_IJS8_SA_S9_EEENS6_IJNS7_ILi1EEESI_SI_EEESC_SE_Li256ELb0ELb1ELb0ELb0EEENS1_19SingleTileSchedulerILb0ELb0ELb1ELi128EEEEEEEEEvNT_6ParamsE:
[----:B------:R-:W-:Y:S01]  /*0000*/  LDC R1, c[0x0][0x37c] ;  /* 0x0000df00ff017b82 */ /* 0x000fe20000000800 */
[----:B------:R-:W-:Y:S05]  /*0010*/  EXIT ;  /* 0x000000000000794d */ /* 0x000fea0003800000 */
.L_x_3:
        /* <DEDUP_REMOVED lines=14> */
.L_x_21:


//--------------------- .text._ZN7cutlass13device_kernelIN5flash19enable_sm80_to_sm89INS1_16FlashAttnFwdSm80INS1_25CollectiveMainloopFwdSm80ILi8ELi1ELb1EN4cute5tupleIJNS5_1CILi128EEENS7_ILi48EEENS7_ILi256EEEEEELi256ENS_6half_tEfNS_4arch4Sm80ELb0ELb1ELb1ELb1ELb0ELb0ELb1ELb0EEENS1_21CollectiveEpilogueFwdINS6_IJS8_SA_S9_EEENS6_IJNS7_ILi1EEESI_SI_EEESC_SE_Li256ELb1ELb1ELb0ELb0EEENS1_19SingleTileSchedulerILb1ELb0ELb1ELi128EEEEEEEEEvNT_6ParamsE --------------------------
	.section	.text._ZN7cutlass13device_kernelIN5flash19enable_sm80_to_sm89INS1_16FlashAttnFwdSm80INS1_25CollectiveMainloopFwdSm80ILi8ELi1ELb1EN4cute5tupleIJNS5_1CILi128EEENS7_ILi48EEENS7_ILi256EEEEEELi256ENS_6half_tEfNS_4arch4Sm80ELb0ELb1ELb1ELb1ELb0ELb0ELb1ELb0EEENS1_21CollectiveEpilogueFwdINS6_IJS8_SA_S9_EEENS6_IJNS7_ILi1EEESI_SI_EEESC_SE_Li256ELb1ELb1ELb0ELb0EEENS1_19SingleTileSchedulerILb1ELb0ELb1ELi128EEEEEEEEEvNT_6ParamsE,"ax",@progbits
	.align	128
.text._ZN7cutlass13device_kernelIN5flash19enable_sm80_to_sm89INS1_16FlashAttnFwdSm80INS1_25CollectiveMainloopFwdSm80ILi8ELi1ELb1EN4cute5tupleIJNS5_1CILi128EEENS7_ILi48EEENS7_ILi256EEEEEELi256ENS_6half_tEfNS_4arch4Sm80ELb0ELb1ELb1ELb1ELb0ELb0ELb1ELb0EEENS1_21CollectiveEpilogueFwdINS6_IJS8_SA_S9_EEENS6_IJNS7_ILi1EEESI_SI_EEESC_SE_Li256ELb1ELb1ELb0ELb0EEENS1_19SingleTileSchedulerILb1ELb0ELb1ELi128EEEEEEEEEvNT_6ParamsE:
        .type           _ZN7cutlass13device_kernelIN5flash19enable_sm80_to_sm89INS1_16FlashAttnFwdSm80INS1_25CollectiveMainloopFwdSm80ILi8ELi1ELb1EN4cute5tupleIJNS5_1CILi128EEENS7_ILi48EEENS7_ILi256EEEEEELi256ENS_6half_tEfNS_4arch4Sm80ELb0ELb1ELb1ELb1ELb0ELb0ELb1ELb0EEENS1_21CollectiveEpilogueFwdINS6_IJS8_SA_S9_EEENS6_IJNS7_ILi1EEESI_SI_EEESC_SE_Li256ELb1ELb1ELb0ELb0EEENS1_19SingleTileSchedulerILb1ELb0ELb1ELi128EEEEEEEEEvNT_6ParamsE,@function
        .size           _ZN7cutlass13device_kernelIN5flash19enable_sm80_to_sm89INS1_16FlashAttnFwdSm80INS1_25CollectiveMainloopFwdSm80ILi8ELi1ELb1EN4cute5tupleIJNS5_1CILi128EEENS7_ILi48EEENS7_ILi256EEEEEELi256ENS_6half_tEfNS_4arch4Sm80ELb0ELb1ELb1ELb1ELb0ELb0ELb1ELb0EEENS1_21CollectiveEpilogueFwdINS6_IJS8_SA_S9_EEENS6_IJNS7_ILi1EEESI_SI_EEESC_SE_Li256ELb1ELb1ELb0ELb0EEENS1_19SingleTileSchedulerILb1ELb0ELb1ELi128EEEEEEEEEvNT_6ParamsE,(.L_x_22 - _ZN7cutlass13device_kernelIN5flash19enable_sm80_to_sm89INS1_16FlashAttnFwdSm80INS1_25CollectiveMainloopFwdSm80ILi8ELi1ELb1EN4cute5tupleIJNS5_1CILi128EEENS7_ILi48EEENS7_ILi256EEEEEELi256ENS_6half_tEfNS_4arch4Sm80ELb0ELb1ELb1ELb1ELb0ELb0ELb1ELb0EEENS1_21CollectiveEpilogueFwdINS6_IJS8_SA_S9_EEENS6_IJNS7_ILi1EEESI_SI_EEESC_SE_Li256ELb1ELb1ELb0ELb0EEENS1_19SingleTileSchedulerILb1ELb0ELb1ELi128EEEEEEEEEvNT_6ParamsE)
        .other          _ZN7cutlass13device_kernelIN5flash19enable_sm80_to_sm89INS1_16FlashAttnFwdSm80INS1_25CollectiveMainloopFwdSm80ILi8ELi1ELb1EN4cute5tupleIJNS5_1CILi128EEENS7_ILi48EEENS7_ILi256EEEEEELi256ENS_6half_tEfNS_4arch4Sm80ELb0ELb1ELb1ELb1ELb0ELb0ELb1ELb0EEENS1_21CollectiveEpilogueFwdINS6_IJS8_SA_S9_EEENS6_IJNS7_ILi1EEESI_SI_EEESC_SE_Li256ELb1ELb1ELb0ELb0EEENS1_19SingleTileSchedulerILb1ELb0ELb1ELi128EEEEEEEEEvNT_6ParamsE,@"STO_CUDA_ENTRY STV_DEFAULT"
_ZN7cutlass13device_kernelIN5flash19enable_sm80_to_sm89INS1_16FlashAttnFwdSm80INS1_25CollectiveMainloopFwdSm80ILi8ELi1ELb1EN4cute5tupleIJNS5_1CILi128EEENS7_ILi48EEENS7_ILi256EEEEEELi256ENS_6half_tEfNS_4arch4Sm80ELb0ELb1ELb1ELb1ELb0ELb0ELb1ELb0EEENS1_21CollectiveEpilogueFwdINS6_IJS8_SA_S9_EEENS6_IJNS7_ILi1EEESI_SI_EEESC_SE_Li256ELb1ELb1ELb0ELb0EEENS1_19SingleTileSchedulerILb1ELb0ELb1ELi128EEEEEEEEEvNT_6ParamsE:
[----:B------:R-:W-:Y:S01]  /*0000*/  LDC R1, c[0x0][0x37c] ;  /* 0x0000df00ff017b82 */ /* 0x000fe20000000800 */
[----:B------:R-:W-:Y:S05]  /*0010*/  EXIT ;  /* 0x000000000000794d */ /* 0x000fea0003800000 */
.L_x_4:
        /* <DEDUP_REMOVED lines=14> */
.L_x_22:


//--------------------- .text._ZN7cutlass13device_kernelIN5flash19enable_sm80_to_sm89INS1_16FlashAttnFwdSm80INS1_25CollectiveMainloopFwdSm80ILi8ELi1ELb0EN4cute5tupleIJNS5_1CILi128EEENS7_ILi32EEENS7_ILi256EEEEEELi256ENS_6half_tEfNS_4arch4Sm80ELb0ELb1ELb1ELb1ELb0ELb1ELb1ELb0EEENS1_21CollectiveEpilogueFwdINS6_IJS8_SA_S9_EEENS6_IJNS7_ILi1EEESI_SI_EEESC_SE_Li256ELb1ELb1ELb0ELb0EEENS1_19SingleTileSchedulerILb1ELb0ELb1ELi128EEEEEEEEEvNT_6ParamsE --------------------------
	.section	.text._ZN7cutlass13device_kernelIN5flash19enable_sm80_to_sm89INS1_16FlashAttnFwdSm80INS1_25CollectiveMainloopFwdSm80ILi8ELi1ELb0EN4cute5tupleIJNS5_1CILi128EEENS7_ILi32EEENS7_ILi256EEEEEELi256ENS_6half_tEfNS_4arch4Sm80ELb0ELb1ELb1ELb1ELb0ELb1ELb1ELb0EEENS1_21CollectiveEpilogueFwdINS6_IJS8_SA_S9_EEENS6_IJNS7_ILi1EEESI_SI_EEESC_SE_Li256ELb1ELb1ELb0ELb0EEENS1_19SingleTileSchedulerILb1ELb0ELb1ELi128EEEEEEEEEvNT_6ParamsE,"ax",@progbits
	.align	128
.text._ZN7cutlass13device_kernelIN5flash19enable_sm80_to_sm89INS1_16FlashAttnFwdSm80INS1_25CollectiveMainloopFwdSm80ILi8ELi1ELb0EN4cute5tupleIJNS5_1CILi128EEENS7_ILi32EEENS7_ILi256EEEEEELi256ENS_6half_tEfNS_4arch4Sm80ELb0ELb1ELb1ELb1ELb0ELb1ELb1ELb0EEENS1_21CollectiveEpilogueFwdINS6_IJS8_SA_S9_EEENS6_IJNS7_ILi1EEESI_SI_EEESC_SE_Li256ELb1ELb1ELb0ELb0EEENS1_19SingleTileSchedulerILb1ELb0ELb1ELi128EEEEEEEEEvNT_6ParamsE:
        .type           _ZN7cutlass13device_kernelIN5flash19enable_sm80_to_sm89INS1_16FlashAttnFwdSm80INS1_25CollectiveMainloopFwdSm80ILi8ELi1ELb0EN4cute5tupleIJNS5_1CILi128EEENS7_ILi32EEENS7_ILi256EEEEEELi256ENS_6half_tEfNS_4arch4Sm80ELb0ELb1ELb1ELb1ELb0ELb1ELb1ELb0EEENS1_21CollectiveEpilogueFwdINS6_IJS8_SA_S9_EEENS6_IJNS7_ILi1EEESI_SI_EEESC_SE_Li256ELb1ELb1ELb0ELb0EEENS1_19SingleTileSchedulerILb1ELb0ELb1ELi128EEEEEEEEEvNT_6ParamsE,@function
        .size           _ZN7cutlass13device_kernelIN5flash19enable_sm80_to_sm89INS1_16FlashAttnFwdSm80INS1_25CollectiveMainloopFwdSm80ILi8ELi1ELb0EN4cute5tupleIJNS5_1CILi128EEENS7_ILi32EEENS7_ILi256EEEEEELi256ENS_6half_tEfNS_4arch4Sm80ELb0ELb1ELb1ELb1ELb0ELb1ELb1ELb0EEENS1_21CollectiveEpilogueFwdINS6_IJS8_SA_S9_EEENS6_IJNS7_ILi1EEESI_SI_EEESC_SE_Li256ELb1ELb1ELb0ELb0EEENS1_19SingleTileSchedulerILb1ELb0ELb1ELi128EEEEEEEEEvNT_6ParamsE,(.L_x_23 - _ZN7cutlass13device_kernelIN5flash19enable_sm80_to_sm89INS1_16FlashAttnFwdSm80INS1_25CollectiveMainloopFwdSm80ILi8ELi1ELb0EN4cute5tupleIJNS5_1CILi128EEENS7_ILi32EEENS7_ILi256EEEEEELi256ENS_6half_tEfNS_4arch4Sm80ELb0ELb1ELb1ELb1ELb0ELb1ELb1ELb0EEENS1_21CollectiveEpilogueFwdINS6_IJS8_SA_S9_EEENS6_IJNS7_ILi1EEESI_SI_EEESC_SE_Li256ELb1ELb1ELb0ELb0EEENS1_19SingleTileSchedulerILb1ELb0ELb1ELi128EEEEEEEEEvNT_6ParamsE)
        .other          _ZN7cutlass13device_kernelIN5flash19enable_sm80_to_sm89INS1_16FlashAttnFwdSm80INS1_25CollectiveMainloopFwdSm80ILi8ELi1ELb0EN4cute5tupleIJNS5_1CILi128EEENS7_ILi32EEENS7_ILi256EEEEEELi256ENS_6half_tEfNS_4arch4Sm80ELb0ELb1ELb1ELb1ELb0ELb1ELb1ELb0EEENS1_21CollectiveEpilogueFwdINS6_IJS8_SA_S9_EEENS6_IJNS7_ILi1EEESI_SI_EEESC_SE_Li256ELb1ELb1ELb0ELb0EEENS1_19SingleTileSchedulerILb1ELb0ELb1ELi128EEEEEEEEEvNT_6ParamsE,@"STO_CUDA_ENTRY STV_DEFAULT"
_ZN7cutlass13device_kernelIN5flash19enable_sm80_to_sm89INS1_16FlashAttnFwdSm80INS1_25CollectiveMainloopFwdSm80ILi8ELi1ELb0EN4cute5tupleIJNS5_1CILi128EEENS7_ILi32EEENS7_ILi256EEEEEELi256ENS_6half_tEfNS_4arch4Sm80ELb0ELb1ELb1ELb1ELb0ELb1ELb1ELb0EEENS1_21CollectiveEpilogueFwdINS6_IJS8_SA_S9_EEENS6_IJNS7_ILi1EEESI_SI_EEESC_SE_Li256ELb1ELb1ELb0ELb0EEENS1_19SingleTileSchedulerILb1ELb0ELb1ELi128EEEEEEEEEvNT_6ParamsE:
[----:B------:R-:W-:Y:S01]  /*0000*/  LDC R1, c[0x0][0x37c] ;  /* 0x0000df00ff017b82 */ /* 0x000fe20000000800 */
[----:B------:R-:W-:Y:S05]  /*0010*/  EXIT ;  /* 0x000000000000794d */ /* 0x000fea0003800000 */
.L_x_5:
        /* <DEDUP_REMOVED lines=14> */
.L_x_23:


//--------------------- .text._ZN7cutlass13device_kernelIN5flash19enable_sm80_to_sm89INS1_16FlashAttnFwdSm80INS1_25CollectiveMainloopFwdSm80ILi8ELi1ELb1EN4cute5tupleIJNS5_1CILi128EEENS7_ILi64EEENS7_ILi256EEEEEELi256ENS_6half_tEfNS_4arch4Sm80ELb1ELb0ELb1ELb0ELb0ELb0ELb1ELb0EEENS1_21CollectiveEpilogueFwdINS6_IJS8_SA_S9_EEENS6_IJNS7_ILi1EEESI_SI_EEESC_SE_Li256ELb0ELb1ELb0ELb0EEENS1_30DynamicPersistentTileSchedulerILi256ELi256ELb0ELb1ELb0EEEEEEEEEvNT_6ParamsE --------------------------
	.section	.text._ZN7cutlass13device_kernelIN5flash19enable_sm80_to_sm89INS1_16FlashAttnFwdSm80INS1_25CollectiveMainloopFwdSm80ILi8ELi1ELb1EN4cute5tupleIJNS5_1CILi128EEENS7_ILi64EEENS7_ILi256EEEEEELi256ENS_6half_tEfNS_4arch4Sm80ELb1ELb0ELb1ELb0ELb0ELb0ELb1ELb0EEENS1_21CollectiveEpilogueFwdINS6_IJS8_SA_S9_EEENS6_IJNS7_ILi1EEESI_SI_EEESC_SE_Li256ELb0ELb1ELb0ELb0EEENS1_30DynamicPersistentTileSchedulerILi256ELi256ELb0ELb1ELb0EEEEEEEEEvNT_6ParamsE,"ax",@progbits
	.align	128
.text._ZN7cutlass13device_kernelIN5flash19enable_sm80_to_sm89INS1_16FlashAttnFwdSm80INS1_25CollectiveMainloopFwdSm80ILi8ELi1ELb1EN4cute5tupleIJNS5_1CILi128EEENS7_ILi64EEENS7_ILi256EEEEEELi256ENS_6half_tEfNS_4arch4Sm80ELb1ELb0ELb1ELb0ELb0ELb0ELb1ELb0EEENS1_21CollectiveEpilogueFwdINS6_IJS8_SA_S9_EEENS6_IJNS7_ILi1EEESI_SI_EEESC_SE_Li256ELb0ELb1ELb0ELb0EEENS1_30DynamicPersistentTileSchedulerILi256ELi256ELb0ELb1ELb0EEEEEEEEEvNT_6ParamsE:
        .type           _ZN7cutlass13device_kernelIN5flash19enable_sm80_to_sm89INS1_16FlashAttnFwdSm80INS1_25CollectiveMainloopFwdSm80ILi8ELi1ELb1EN4cute5tupleIJNS5_1CILi128EEENS7_ILi64EEENS7_ILi256EEEEEELi256ENS_6half_tEfNS_4arch4Sm80ELb1ELb0ELb1ELb0ELb0ELb0ELb1ELb0EEENS1_21CollectiveEpilogueFwdINS6_IJS8_SA_S9_EEENS6_IJNS7_ILi1EEESI_SI_EEESC_SE_Li256ELb0ELb1ELb0ELb0EEENS1_30DynamicPersistentTileSchedulerILi256ELi256ELb0ELb1ELb0EEEEEEEEEvNT_6ParamsE,@function
        .size           _ZN7cutlass13device_kernelIN5flash19enable_sm80_to_sm89INS1_16FlashAttnFwdSm80INS1_25CollectiveMainloopFwdSm80ILi8ELi1ELb1EN4cute5tupleIJNS5_1CILi128EEENS7_ILi64EEENS7_ILi256EEEEEELi256ENS_6half_tEfNS_4arch4Sm80ELb1ELb0ELb1ELb0ELb0ELb0ELb1ELb0EEENS1_21CollectiveEpilogueFwdINS6_IJS8_SA_S9_EEENS6_IJNS7_ILi1EEESI_SI_EEESC_SE_Li256ELb0ELb1ELb0ELb0EEENS1_30DynamicPersistentTileSchedulerILi256ELi256ELb0ELb1ELb0EEEEEEEEEvNT_6ParamsE,(.L_x_24 - _ZN7cutlass13device_kernelIN5flash19enable_sm80_to_sm89INS1_16FlashAttnFwdSm80INS1_25CollectiveMainloopFwdSm80ILi8ELi1ELb1EN4cute5tupleIJNS5_1CILi128EEENS7_ILi64EEENS7_ILi256EEEEEELi256ENS_6half_tEfNS_4arch4Sm80ELb1ELb0ELb1ELb0ELb0ELb0ELb1ELb0EEENS1_21CollectiveEpilogueFwdINS6_IJS8_SA_S9_EEENS6_IJNS7_ILi1EEESI_SI_EEESC_SE_Li256ELb0ELb1ELb0ELb0EEENS1_30DynamicPersistentTileSchedulerILi256ELi256ELb0ELb1ELb0EEEEEEEEEvNT_6ParamsE)
        .other          _ZN7cutlass13device_kernelIN5flash19enable_sm80_to_sm89INS1_16FlashAttnFwdSm80INS1_25CollectiveMainloopFwdSm80ILi8ELi1ELb1EN4cute5tupleIJNS5_1CILi128EEENS7_ILi64EEENS7_ILi256EEEEEELi256ENS_6half_tEfNS_4arch4Sm80ELb1ELb0ELb1ELb0ELb0ELb0ELb1ELb0EEENS1_21CollectiveEpilogueFwdINS6_IJS8_SA_S9_EEENS6_IJNS7_ILi1EEESI_SI_EEESC_SE_Li256ELb0ELb1ELb0ELb0EEENS1_30DynamicPersistentTileSchedulerILi256ELi256ELb0ELb1ELb0EEEEEEEEEvNT_6ParamsE,@"STO_CUDA_ENTRY STV_DEFAULT"
_ZN7cutlass13device_kernelIN5flash19enable_sm80_to_sm89INS1_16FlashAttnFwdSm80INS1_25CollectiveMainloopFwdSm80ILi8ELi1ELb1EN4cute5tupleIJNS5_1CILi128EEENS7_ILi64EEENS7_ILi256EEEEEELi256ENS_6half_tEfNS_4arch4Sm80ELb1ELb0ELb1ELb0ELb0ELb0ELb1ELb0EEENS1_21CollectiveEpilogueFwdINS6_IJS8_SA_S9_EEENS6_IJNS7_ILi1EEESI_SI_EEESC_SE_Li256ELb0ELb1ELb0ELb0EEENS1_30DynamicPersistentTileSchedulerILi256ELi256ELb0ELb1ELb0EEEEEEEEEvNT_6ParamsE:
[----:B------:R-:W-:Y:S01]  /*0000*/  LDC R1, c[0x0][0x37c] ;  /* 0x0000df00ff017b82 */ /* 0x000fe20000000800 */
[----:B------:R-:W-:Y:S05]  /*0010*/  EXIT ;  /* 0x000000000000794d */ /* 0x000fea0003800000 */
.L_x_6:
        /* <DEDUP_REMOVED lines=14> */
.L_x_24:


//--------------------- .text._ZN7cutlass13device_kernelIN5flash19enable_sm80_to_sm89INS1_16FlashAttnFwdSm80INS1_25CollectiveMainloopFwdSm80ILi8ELi1ELb1EN4cute5tupleIJNS5_1CILi128EEENS7_ILi64EEENS7_ILi256EEEEEELi256ENS_6half_tEfNS_4arch4Sm80ELb1ELb0ELb1ELb1ELb0ELb0ELb1ELb0EEENS1_21CollectiveEpilogueFwdINS6_IJS8_SA_S9_EEENS6_IJNS7_ILi1EEESI_SI_EEESC_SE_Li256ELb1ELb1ELb0ELb0EEENS1_19SingleTileSchedulerILb1ELb0ELb1ELi128EEEEEEEEEvNT_6ParamsE --------------------------
	.section	.text._ZN7cutlass13device_kernelIN5flash19enable_sm80_to_sm89INS1_16FlashAttnFwdSm80INS1_25CollectiveMainloopFwdSm80ILi8ELi1ELb1EN4cute5tupleIJNS5_1CILi128EEENS7_ILi64EEENS7_ILi256EEEEEELi256ENS_6half_tEfNS_4arch4Sm80ELb1ELb0ELb1ELb1ELb0ELb0ELb1ELb0EEENS1_21CollectiveEpilogueFwdINS6_IJS8_SA_S9_EEENS6_IJNS7_ILi1EEESI_SI_EEESC_SE_Li256ELb1ELb1ELb0ELb0EEENS1_19SingleTileSchedulerILb1ELb0ELb1ELi128EEEEEEEEEvNT_6ParamsE,"ax",@progbits
	.align	128
.text._ZN7cutlass13device_kernelIN5flash19enable_sm80_to_sm89INS1_16FlashAttnFwdSm80INS1_25CollectiveMainloopFwdSm80ILi8ELi1ELb1EN4cute5tupleIJNS5_1CILi128EEENS7_ILi64EEENS7_ILi256EEEEEELi256ENS_6half_tEfNS_4arch4Sm80ELb1ELb0ELb1ELb1ELb0ELb0ELb1ELb0EEENS1_21CollectiveEpilogueFwdINS6_IJS8_SA_S9_EEENS6_IJNS7_ILi1EEESI_SI_EEESC_SE_Li256ELb1ELb1ELb0ELb0EEENS1_19SingleTileSchedulerILb1ELb0ELb1ELi128EEEEEEEEEvNT_6ParamsE:
        .type           _ZN7cutlass13device_kernelIN5flash19enable_sm80_to_sm89INS1_16FlashAttnFwdSm80INS1_25CollectiveMainloopFwdSm80ILi8ELi1ELb1EN4cute5tupleIJNS5_1CILi128EEENS7_ILi64EEENS7_ILi256EEEEEELi256ENS_6half_tEfNS_4arch4Sm80ELb1ELb0ELb1ELb1ELb0ELb0ELb1ELb0EEENS1_21CollectiveEpilogueFwdINS6_IJS8_SA_S9_EEENS6_IJNS7_ILi1EEESI_SI_EEESC_SE_Li256ELb1ELb1ELb0ELb0EEENS1_19SingleTileSchedulerILb1ELb0ELb1ELi128EEEEEEEEEvNT_6ParamsE,@function
        .size           _ZN7cutlass13device_kernelIN5flash19enable_sm80_to_sm89INS1_16FlashAttnFwdSm80INS1_25CollectiveMainloopFwdSm80ILi8ELi1ELb1EN4cute5tupleIJNS5_1CILi128EEENS7_ILi64EEENS7_ILi256EEEEEELi256ENS_6half_tEfNS_4arch4Sm80ELb1ELb0ELb1ELb1ELb0ELb0ELb1ELb0EEENS1_21CollectiveEpilogueFwdINS6_IJS8_SA_S9_EEENS6_IJNS7_ILi1EEESI_SI_EEESC_SE_Li256ELb1ELb1ELb0ELb0EEENS1_19SingleTileSchedulerILb1ELb0ELb1ELi128EEEEEEEEEvNT_6ParamsE,(.L_x_25 - _ZN7cutlass13device_kernelIN5flash19enable_sm80_to_sm89INS1_16FlashAttnFwdSm80INS1_25CollectiveMainloopFwdSm80ILi8ELi1ELb1EN4cute5tupleIJNS5_1CILi128EEENS7_ILi64EEENS7_ILi256EEEEEELi256ENS_6half_tEfNS_4arch4Sm80ELb1ELb0ELb1ELb1ELb0ELb0ELb1ELb0EEENS1_21CollectiveEpilogueFwdINS6_IJS8_SA_S9_EEENS6_IJNS7_ILi1EEESI_SI_EEESC_SE_Li256ELb1ELb1ELb0ELb0EEENS1_19SingleTileSchedulerILb1ELb0ELb1ELi128EEEEEEEEEvNT_6ParamsE)
        .other          _ZN7cutlass13device_kernelIN5flash19enable_sm80_to_sm89INS1_16FlashAttnFwdSm80INS1_25CollectiveMainloopFwdSm80ILi8ELi1ELb1EN4cute5tupleIJNS5_1CILi128EEENS7_ILi64EEENS7_ILi256EEEEEELi256ENS_6half_tEfNS_4arch4Sm80ELb1ELb0ELb1ELb1ELb0ELb0ELb1ELb0EEENS1_21CollectiveEpilogueFwdINS6_IJS8_SA_S9_EEENS6_IJNS7_ILi1EEESI_SI_EEESC_SE_Li256ELb1ELb1ELb0ELb0EEENS1_19SingleTileSchedulerILb1ELb0ELb1ELi128EEEEEEEEEvNT_6ParamsE,@"STO_CUDA_ENTRY STV_DEFAULT"
_ZN7cutlass13device_kernelIN5flash19enable_sm80_to_sm89INS1_16FlashAttnFwdSm80INS1_25CollectiveMainloopFwdSm80ILi8ELi1ELb1EN4cute5tupleIJNS5_1CILi128EEENS7_ILi64EEENS7_ILi256EEEEEELi256ENS_6half_tEfNS_4arch4Sm80ELb1ELb0ELb1ELb1ELb0ELb0ELb1ELb0EEENS1_21CollectiveEpilogueFwdINS6_IJS8_SA_S9_EEENS6_IJNS7_ILi1EEESI_SI_EEESC_SE_Li256ELb1ELb1ELb0ELb0EEENS1_19SingleTileSchedulerILb1ELb0ELb1ELi128EEEEEEEEEvNT_6ParamsE:
[----:B------:R-:W-:Y:S01]  /*0000*/  LDC R1, c[0x0][0x37c] ;  /* 0x0000df00ff017b82 */ /* 0x000fe20000000800 */
[----:B------:R-:W-:Y:S05]  /*0010*/  EXIT ;  /* 0x000000000000794d */ /* 0x000fea0003800000 */
.L_x_7:
        /* <DEDUP_REMOVED lines=14> */
.L_x_25:


//--------------------- .text._ZN7cutlass13device_kernelIN5flash19enable_sm80_to_sm89INS1_16FlashAttnFwdSm80INS1_25CollectiveMainloopFwdSm80ILi8ELi1ELb0EN4cute5tupleIJNS5_1CILi128EEENS7_ILi32EEENS7_ILi256EEEEEELi256ENS_6half_tEfNS_4arch4Sm80ELb1ELb0ELb1ELb1ELb0ELb1ELb1ELb0EEENS1_21CollectiveEpilogueFwdINS6_IJS8_SA_S9_EEENS6_IJNS7_ILi1EEESI_SI_EEESC_SE_Li256ELb1ELb1ELb0ELb0EEENS1_19SingleTileSchedulerILb1ELb0ELb1ELi128EEEEEEEEEvNT_6ParamsE --------------------------
	.section	.text._ZN7cutlass13device_kernelIN5flash19enable_sm80_to_sm89INS1_16FlashAttnFwdSm80INS1_25CollectiveMainloopFwdSm80ILi8ELi1ELb0EN4cute5tupleIJNS5_1CILi128EEENS7_ILi32EEENS7_ILi256EEEEEELi256ENS_6half_tEfNS_4arch4Sm80ELb1ELb0ELb1ELb1ELb0ELb1ELb1ELb0EEENS1_21CollectiveEpilogueFwdINS6_IJS8_SA_S9_EEENS6_IJNS7_ILi1EEESI_SI_EEESC_SE_Li256ELb1ELb1ELb0ELb0EEENS1_19SingleTileSchedulerILb1ELb0ELb1ELi128EEEEEEEEEvNT_6ParamsE,"ax",@progbits
	.align	128
.text._ZN7cutlass13device_kernelIN5flash19enable_sm80_to_sm89INS1_16FlashAttnFwdSm80INS1_25CollectiveMainloopFwdSm80ILi8ELi1ELb0EN4cute5tupleIJNS5_1CILi128EEENS7_ILi32EEENS7_ILi256EEEEEELi256ENS_6half_tEfNS_4arch4Sm80ELb1ELb0ELb1ELb1ELb0ELb1ELb1ELb0EEENS1_21CollectiveEpilogueFwdINS6_IJS8_SA_S9_EEENS6_IJNS7_ILi1EEESI_SI_EEESC_SE_Li256ELb1ELb1ELb0ELb0EEENS1_19SingleTileSchedulerILb1ELb0ELb1ELi128EEEEEEEEEvNT_6ParamsE:
        .type           _ZN7cutlass13device_kernelIN5flash19enable_sm80_to_sm89INS1_16FlashAttnFwdSm80INS1_25CollectiveMainloopFwdSm80ILi8ELi1ELb0EN4cute5tupleIJNS5_1CILi128EEENS7_ILi32EEENS7_ILi256EEEEEELi256ENS_6half_tEfNS_4arch4Sm80ELb1ELb0ELb1ELb1ELb0ELb1ELb1ELb0EEENS1_21CollectiveEpilogueFwdINS6_IJS8_SA_S9_EEENS6_IJNS7_ILi1EEESI_SI_EEESC_SE_Li256ELb1ELb1ELb0ELb0EEENS1_19SingleTileSchedulerILb1ELb0ELb1ELi128EEEEEEEEEvNT_6ParamsE,@function
        .size           _ZN7cutlass13device_kernelIN5flash19enable_sm80_to_sm89INS1_16FlashAttnFwdSm80INS1_25CollectiveMainloopFwdSm80ILi8ELi1ELb0EN4cute5tupleIJNS5_1CILi128EEENS7_ILi32EEENS7_ILi256EEEEEELi256ENS_6half_tEfNS_4arch4Sm80ELb1ELb0ELb1ELb1ELb0ELb1ELb1ELb0EEENS1_21CollectiveEpilogueFwdINS6_IJS8_SA_S9_EEENS6_IJNS7_ILi1EEESI_SI_EEESC_SE_Li256ELb1ELb1ELb0ELb0EEENS1_19SingleTileSchedulerILb1ELb0ELb1ELi128EEEEEEEEEvNT_6ParamsE,(.L_x_26 - _ZN7cutlass13device_kernelIN5flash19enable_sm80_to_sm89INS1_16FlashAttnFwdSm80INS1_25CollectiveMainloopFwdSm80ILi8ELi1ELb0EN4cute5tupleIJNS5_1CILi128EEENS7_ILi32EEENS7_ILi256EEEEEELi256ENS_6half_tEfNS_4arch4Sm80ELb1ELb0ELb1ELb1ELb0ELb1ELb1ELb0EEENS1_21CollectiveEpilogueFwdINS6_IJS8_SA_S9_EEENS6_IJNS7_ILi1EEESI_SI_EEESC_SE_Li256ELb1ELb1ELb0ELb0EEENS1_19SingleTileSchedulerILb1ELb0ELb1ELi128EEEEEEEEEvNT_6ParamsE)
        .other          _ZN7cutlass13device_kernelIN5flash19enable_sm80_to_sm89INS1_16FlashAttnFwdSm80INS1_25CollectiveMainloopFwdSm80ILi8ELi1ELb0EN4cute5tupleIJNS5_1CILi128EEENS7_ILi32EEENS7_ILi256EEEEEELi256ENS_6half_tEfNS_4arch4Sm80ELb1ELb0ELb1ELb1ELb0ELb1ELb1ELb0EEENS1_21CollectiveEpilogueFwdINS6_IJS8_SA_S9_EEENS6_IJNS7_ILi1EEESI_SI_EEESC_SE_Li256ELb1ELb1ELb0ELb0EEENS1_19SingleTileSchedulerILb1ELb0ELb1ELi128EEEEEEEEEvNT_6ParamsE,@"STO_CUDA_ENTRY STV_DEFAULT"
_ZN7cutlass13device_kernelIN5flash19enable_sm80_to_sm89INS1_16FlashAttnFwdSm80INS1_25CollectiveMainloopFwdSm80ILi8ELi1ELb0EN4cute5tupleIJNS5_1CILi128EEENS7_ILi32EEENS7_ILi256EEEEEELi256ENS_6half_tEfNS_4arch4Sm80ELb1ELb0ELb1ELb1ELb0ELb1ELb1ELb0EEENS1_21CollectiveEpilogueFwdINS6_IJS8_SA_S9_EEENS6_IJNS7_ILi1EEESI_SI_EEESC_SE_Li256ELb1ELb1ELb0ELb0EEENS1_19SingleTileSchedulerILb1ELb0ELb1ELi128EEEEEEEEEvNT_6ParamsE:
[----:B------:R-:W-:Y:S01]  /*0000*/  LDC R1, c[0x0][0x37c] ;  /* 0x0000df00ff017b82 */ /* 0x000fe20000000800 */
[----:B------:R-:W-:Y:S05]  /*0010*/  EXIT ;  /* 0x000000000000794d */ /* 0x000fea0003800000 */
.L_x_8:
        /* <DEDUP_REMOVED lines=14> */
.L_x_26:


//--------------------- .text._ZN7cutlass13device_kernelIN5flash19enable_sm80_to_sm89INS1_16FlashAttnFwdSm80INS1_25CollectiveMainloopFwdSm80ILi8ELi1ELb0EN4cute5tupleIJNS5_1CILi128EEENS7_ILi96EEENS7_ILi256EEEEEELi256ENS_6half_tEfNS_4arch4Sm80ELb0ELb0ELb1ELb0ELb0ELb0ELb1ELb0EEENS1_21CollectiveEpilogueFwdINS6_IJS8_SA_S9_EEENS6_IJNS7_ILi1EEESI_SI_EEESC_SE_Li256ELb0ELb1ELb0ELb0EEENS1_19SingleTileSchedulerILb0ELb0ELb1ELi128EEEEEEEEEvNT_6ParamsE --------------------------
	.section	.text._ZN7cutlass13device_kernelIN5flash19enable_sm80_to_sm89INS1_16FlashAttnFwdSm80INS1_25CollectiveMainloopFwdSm80ILi8ELi1ELb0EN4cute5tupleIJNS5_1CILi128EEENS7_ILi96EEENS7_ILi256EEEEEELi256ENS_6half_tEfNS_4arch4Sm80ELb0ELb0ELb1ELb0ELb0ELb0ELb1ELb0EEENS1_21CollectiveEpilogueFwdINS6_IJS8_SA_S9_EEENS6_IJNS7_ILi1EEESI_SI_EEESC_SE_Li256ELb0ELb1ELb0ELb0EEENS1_19SingleTileSchedulerILb0ELb0ELb1ELi128EEEEEEEEEvNT_6ParamsE,"ax",@progbits
	.align	128
.text._ZN7cutlass13device_kernelIN5flash19enable_sm80_to_sm89INS1_16FlashAttnFwdSm80INS1_25CollectiveMainloopFwdSm80ILi8ELi1ELb0EN4cute5tupleIJNS5_1CILi128EEENS7_ILi96EEENS7_ILi256EEEEEELi256ENS_6half_tEfNS_4arch4Sm80ELb0ELb0ELb1ELb0ELb0ELb0ELb1ELb0EEENS1_21CollectiveEpilogueFwdINS6_IJS8_SA_S9_EEENS6_IJNS7_ILi1EEESI_SI_EEESC_SE_Li256ELb0ELb1ELb0ELb0EEENS1_19SingleTileSchedulerILb0ELb0ELb1ELi128EEEEEEEEEvNT_6ParamsE:
        .type           _ZN7cutlass13device_kernelIN5flash19enable_sm80_to_sm89INS1_16FlashAttnFwdSm80INS1_25CollectiveMainloopFwdSm80ILi8ELi1ELb0EN4cute5tupleIJNS5_1CILi128EEENS7_ILi96EEENS7_ILi256EEEEEELi256ENS_6half_tEfNS_4arch4Sm80ELb0ELb0ELb1ELb0ELb0ELb0ELb1ELb0EEENS1_21CollectiveEpilogueFwdINS6_IJS8_SA_S9_EEENS6_IJNS7_ILi1EEESI_SI_EEESC_SE_Li256ELb0ELb1ELb0ELb0EEENS1_19SingleTileSchedulerILb0ELb0ELb1ELi128EEEEEEEEEvNT_6ParamsE,@function
        .size           _ZN7cutlass13device_kernelIN5flash19enable_sm80_to_sm89INS1_16FlashAttnFwdSm80INS1_25CollectiveMainloopFwdSm80ILi8ELi1ELb0EN4cute5tupleIJNS5_1CILi128EEENS7_ILi96EEENS7_ILi256EEEEEELi256ENS_6half_tEfNS_4arch4Sm80ELb0ELb0ELb1ELb0ELb0ELb0ELb1ELb0EEENS1_21CollectiveEpilogueFwdINS6_IJS8_SA_S9_EEENS6_IJNS7_ILi1EEESI_SI_EEESC_SE_Li256ELb0ELb1ELb0ELb0EEENS1_19SingleTileSchedulerILb0ELb0ELb1ELi128EEEEEEEEEvNT_6ParamsE,(.L_x_27 - _ZN7cutlass13device_kernelIN5flash19enable_sm80_to_sm89INS1_16FlashAttnFwdSm80INS1_25CollectiveMainloopFwdSm80ILi8ELi1ELb0EN4cute5tupleIJNS5_1CILi128EEENS7_ILi96EEENS7_ILi256EEEEEELi256ENS_6half_tEfNS_4arch4Sm80ELb0ELb0ELb1ELb0ELb0ELb0ELb1ELb0EEENS1_21CollectiveEpilogueFwdINS6_IJS8_SA_S9_EEENS6_IJNS7_ILi1EEESI_SI_EEESC_SE_Li256ELb0ELb1ELb0ELb0EEENS1_19SingleTileSchedulerILb0ELb0ELb1ELi128EEEEEEEEEvNT_6ParamsE)
        .other          _ZN7cutlass13device_kernelIN5flash19enable_sm80_to_sm89INS1_16FlashAttnFwdSm80INS1_25CollectiveMainloopFwdSm80ILi8ELi1ELb0EN4cute5tupleIJNS5_1CILi128EEENS7_ILi96EEENS7_ILi256EEEEEELi256ENS_6half_tEfNS_4arch4Sm80ELb0ELb0ELb1ELb0ELb0ELb0ELb1ELb0EEENS1_21CollectiveEpilogueFwdINS6_IJS8_SA_S9_EEENS6_IJNS7_ILi1EEESI_SI_EEESC_SE_Li256ELb0ELb1ELb0ELb0EEENS1_19SingleTileSchedulerILb0ELb0ELb1ELi128EEEEEEEEEvNT_6ParamsE,@"STO_CUDA_ENTRY STV_DEFAULT"
_ZN7cutlass13device_kernelIN5flash19enable_sm80_to_sm89INS1_16FlashAttnFwdSm80INS1_25CollectiveMainloopFwdSm80ILi8ELi1ELb0EN4cute5tupleIJNS5_1CILi128EEENS7_ILi96EEENS7_ILi256EEEEEELi256ENS_6half_tEfNS_4arch4Sm80ELb0ELb0ELb1ELb0ELb0ELb0ELb1ELb0EEENS1_21CollectiveEpilogueFwdINS6_IJS8_SA_S9_EEENS6_IJNS7_ILi1EEESI_SI_EEESC_SE_Li256ELb0ELb1ELb0ELb0EEENS1_19SingleTileSchedulerILb0ELb0ELb1ELi128EEEEEEEEEvNT_6ParamsE:
[----:B------:R-:W-:Y:S01]  /*0000*/  LDC R1, c[0x0][0x37c] ;  /* 0x0000df00ff017b82 */ /* 0x000fe20000000800 */
[----:B------:R-:W-:Y:S05]  /*0010*/  EXIT ;  /* 0x000000000000794d */ /* 0x000fea0003800000 */
.L_x_9:
        /* <DEDUP_REMOVED lines=14> */
.L_x_27:


//--------------------- .text._ZN7cutlass13device_kernelIN5flash19enable_sm80_to_sm89INS1_16FlashAttnFwdSm80INS1_25CollectiveMainloopFwdSm80ILi8ELi1ELb0EN4cute5tupleIJNS5_1CILi128EEENS7_ILi96EEENS7_ILi256EEEEEELi256ENS_6half_tEfNS_4arch4Sm80ELb0ELb0ELb1ELb1ELb0ELb0ELb1ELb0EEENS1_21CollectiveEpilogueFwdINS6_IJS8_SA_S9_EEENS6_IJNS7_ILi1EEESI_SI_EEESC_SE_Li256ELb1ELb1ELb0ELb0EEENS1_19SingleTileSchedulerILb1ELb0ELb1ELi128EEEEEEEEEvNT_6ParamsE --------------------------
	.section	.text._ZN7cutlass13device_kernelIN5flash19enable_sm80_to_sm89INS1_16FlashAttnFwdSm80INS1_25CollectiveMainloopFwdSm80ILi8ELi1ELb0EN4cute5tupleIJNS5_1CILi128EEENS7_ILi96EEENS7_ILi256EEEEEELi256ENS_6half_tEfNS_4arch4Sm80ELb0ELb0ELb1ELb1ELb0ELb0ELb1ELb0EEENS1_21CollectiveEpilogueFwdINS6_IJS8_SA_S9_EEENS6_IJNS7_ILi1EEESI_SI_EEESC_SE_Li256ELb1ELb1ELb0ELb0EEENS1_19SingleTileSchedulerILb1ELb0ELb1ELi128EEEEEEEEEvNT_6ParamsE,"ax",@progbits
	.align	128
.text._ZN7cutlass13device_kernelIN5flash19enable_sm80_to_sm89INS1_16FlashAttnFwdSm80INS1_25CollectiveMainloopFwdSm80ILi8ELi1ELb0EN4cute5tupleIJNS5_1CILi128EEENS7_ILi96EEENS7_ILi256EEEEEELi256ENS_6half_tEfNS_4arch4Sm80ELb0ELb0ELb1ELb1ELb0ELb0ELb1ELb0EEENS1_21CollectiveEpilogueFwdINS6_IJS8_SA_S9_EEENS6_IJNS7_ILi1EEESI_SI_EEESC_SE_Li256ELb1ELb1ELb0ELb0EEENS1_19SingleTileSchedulerILb1ELb0ELb1ELi128EEEEEEEEEvNT_6ParamsE:
        .type           _ZN7cutlass13device_kernelIN5flash19enable_sm80_to_sm89INS1_16FlashAttnFwdSm80INS1_25CollectiveMainloopFwdSm80ILi8ELi1ELb0EN4cute5tupleIJNS5_1CILi128EEENS7_ILi96EEENS7_ILi256EEEEEELi256ENS_6half_tEfNS_4arch4Sm80ELb0ELb0ELb1ELb1ELb0ELb0ELb1ELb0EEENS1_21CollectiveEpilogueFwdINS6_IJS8_SA_S9_EEENS6_IJNS7_ILi1EEESI_SI_EEESC_SE_Li256ELb1ELb1ELb0ELb0EEENS1_19SingleTileSchedulerILb1ELb0ELb1ELi128EEEEEEEEEvNT_6ParamsE,@function
        .size           _ZN7cutlass13device_kernelIN5flash19enable_sm80_to_sm89INS1_16FlashAttnFwdSm80INS1_25CollectiveMainloopFwdSm80ILi8ELi1ELb0EN4cute5tupleIJNS5_1CILi128EEENS7_ILi96EEENS7_ILi256EEEEEELi256ENS_6half_tEfNS_4arch4Sm80ELb0ELb0ELb1ELb1ELb0ELb0ELb1ELb0EEENS1_21CollectiveEpilogueFwdINS6_IJS8_SA_S9_EEENS6_IJNS7_ILi1EEESI_SI_EEESC_SE_Li256ELb1ELb1ELb0ELb0EEENS1_19SingleTileSchedulerILb1ELb0ELb1ELi128EEEEEEEEEvNT_6ParamsE,(.L_x_28 - _ZN7cutlass13device_kernelIN5flash19enable_sm80_to_sm89INS1_16FlashAttnFwdSm80INS1_25CollectiveMainloopFwdSm80ILi8ELi1ELb0EN4cute5tupleIJNS5_1CILi128EEENS7_ILi96EEENS7_ILi256EEEEEELi256ENS_6half_tEfNS_4arch4Sm80ELb0ELb0ELb1ELb1ELb0ELb0ELb1ELb0EEENS1_21CollectiveEpilogueFwdINS6_IJS8_SA_S9_EEENS6_IJNS7_ILi1EEESI_SI_EEESC_SE_Li256ELb1ELb1ELb0ELb0EEENS1_19SingleTileSchedulerILb1ELb0ELb1ELi128EEEEEEEEEvNT_6ParamsE)
        .other          _ZN7cutlass13device_kernelIN5flash19enable_sm80_to_sm89INS1_16FlashAttnFwdSm80INS1_25CollectiveMainloopFwdSm80ILi8ELi1ELb0EN4cute5tupleIJNS5_1CILi128EEENS7_ILi96EEENS7_ILi256EEEEEELi256ENS_6half_tEfNS_4arch4Sm80ELb0ELb0ELb1ELb1ELb0ELb0ELb1ELb0EEENS1_21CollectiveEpilogueFwdINS6_IJS8_SA_S9_EEENS6_IJNS7_ILi1EEESI_SI_EEESC_SE_Li256ELb1ELb1ELb0ELb0EEENS1_19SingleTileSchedulerILb1ELb0ELb1ELi128EEEEEEEEEvNT_6ParamsE,@"STO_CUDA_ENTRY STV_DEFAULT"
_ZN7cutlass13device_kernelIN5flash19enable_sm80_to_sm89INS1_16FlashAttnFwdSm80INS1_25CollectiveMainloopFwdSm80ILi8ELi1ELb0EN4cute5tupleIJNS5_1CILi128EEENS7_ILi96EEENS7_ILi256EEEEEELi256ENS_6half_tEfNS_4arch4Sm80ELb0ELb0ELb1ELb1ELb0ELb0ELb1ELb0EEENS1_21CollectiveEpilogueFwdINS6_IJS8_SA_S9_EEENS6_IJNS7_ILi1EEESI_SI_EEESC_SE_Li256ELb1ELb1ELb0ELb0EEENS1_19SingleTileSchedulerILb1ELb0ELb1ELi128EEEEEEEEEvNT_6ParamsE:
[----:B------:R-:W-:Y:S01]  /*0000*/  LDC R1, c[0x0][0x37c] ;  /* 0x0000df00ff017b82 */ /* 0x000fe20000000800 */
[----:B------:R-:W-:Y:S05]  /*0010*/  EXIT ;  /* 0x000000000000794d */ /* 0x000fea0003800000 */
.L_x_10:
        /* <DEDUP_REMOVED lines=14> */
.L_x_28:


//--------------------- .text._ZN7cutlass13device_kernelIN5flash19enable_sm80_to_sm89INS1_16FlashAttnFwdSm80INS1_25CollectiveMainloopFwdSm80ILi8ELi1ELb0EN4cute5tupleIJNS5_1CILi128EEENS7_ILi48EEENS7_ILi256EEEEEELi256ENS_6half_tEfNS_4arch4Sm80ELb0ELb0ELb1ELb1ELb0ELb1ELb1ELb0EEENS1_21CollectiveEpilogueFwdINS6_IJS8_SA_S9_EEENS6_IJNS7_ILi1EEESI_SI_EEESC_SE_Li256ELb1ELb1ELb0ELb0EEENS1_19SingleTileSchedulerILb1ELb0ELb1ELi128EEEEEEEEEvNT_6ParamsE --------------------------
	.section	.text._ZN7cutlass13device_kernelIN5flash19enable_sm80_to_sm89INS1_16FlashAttnFwdSm80INS1_25CollectiveMainloopFwdSm80ILi8ELi1ELb0EN4cute5tupleIJNS5_1CILi128EEENS7_ILi48EEENS7_ILi256EEEEEELi256ENS_6half_tEfNS_4arch4Sm80ELb0ELb0ELb1ELb1ELb0ELb1ELb1ELb0EEENS1_21CollectiveEpilogueFwdINS6_IJS8_SA_S9_EEENS6_IJNS7_ILi1EEESI_SI_EEESC_SE_Li256ELb1ELb1ELb0ELb0EEENS1_19SingleTileSchedulerILb1ELb0ELb1ELi128EEEEEEEEEvNT_6ParamsE,"ax",@progbits
	.align	128
.text._ZN7cutlass13device_kernelIN5flash19enable_sm80_to_sm89INS1_16FlashAttnFwdSm80INS1_25CollectiveMainloopFwdSm80ILi8ELi1ELb0EN4cute5tupleIJNS5_1CILi128EEENS7_ILi48EEENS7_ILi256EEEEEELi256ENS_6half_tEfNS_4arch4Sm80ELb0ELb0ELb1ELb1ELb0ELb1ELb1ELb0EEENS1_21CollectiveEpilogueFwdINS6_IJS8_SA_S9_EEENS6_IJNS7_ILi1EEESI_SI_EEESC_SE_Li256ELb1ELb1ELb0ELb0EEENS1_19SingleTileSchedulerILb1ELb0ELb1ELi128EEEEEEEEEvNT_6ParamsE:
        .type           _ZN7cutlass13device_kernelIN5flash19enable_sm80_to_sm89INS1_16FlashAttnFwdSm80INS1_25CollectiveMainloopFwdSm80ILi8ELi1ELb0EN4cute5tupleIJNS5_1CILi128EEENS7_ILi48EEENS7_ILi256EEEEEELi256ENS_6half_tEfNS_4arch4Sm80ELb0ELb0ELb1ELb1ELb0ELb1ELb1ELb0EEENS1_21CollectiveEpilogueFwdINS6_IJS8_SA_S9_EEENS6_IJNS7_ILi1EEESI_SI_EEESC_SE_Li256ELb1ELb1ELb0ELb0EEENS1_19SingleTileSchedulerILb1ELb0ELb1ELi128EEEEEEEEEvNT_6ParamsE,@function
        .size           _ZN7cutlass13device_kernelIN5flash19enable_sm80_to_sm89INS1_16FlashAttnFwdSm80INS1_25CollectiveMainloopFwdSm80ILi8ELi1ELb0EN4cute5tupleIJNS5_1CILi128EEENS7_ILi48EEENS7_ILi256EEEEEELi256ENS_6half_tEfNS_4arch4Sm80ELb0ELb0ELb1ELb1ELb0ELb1ELb1ELb0EEENS1_21CollectiveEpilogueFwdINS6_IJS8_SA_S9_EEENS6_IJNS7_ILi1EEESI_SI_EEESC_SE_Li256ELb1ELb1ELb0ELb0EEENS1_19SingleTileSchedulerILb1ELb0ELb1ELi128EEEEEEEEEvNT_6ParamsE,(.L_x_29 - _ZN7cutlass13device_kernelIN5flash19enable_sm80_to_sm89INS1_16FlashAttnFwdSm80INS1_25CollectiveMainloopFwdSm80ILi8ELi1ELb0EN4cute5tupleIJNS5_1CILi128EEENS7_ILi48EEENS7_ILi256EEEEEELi256ENS_6half_tEfNS_4arch4Sm80ELb0ELb0ELb1ELb1ELb0ELb1ELb1ELb0EEENS1_21CollectiveEpilogueFwdINS6_IJS8_SA_S9_EEENS6_IJNS7_ILi1EEESI_SI_EEESC_SE_Li256ELb1ELb1ELb0ELb0EEENS1_19SingleTileSchedulerILb1ELb0ELb1ELi128EEEEEEEEEvNT_6ParamsE)
        .other          _ZN7cutlass13device_kernelIN5flash19enable_sm80_to_sm89INS1_16FlashAttnFwdSm80INS1_25CollectiveMainloopFwdSm80ILi8ELi1ELb0EN4cute5tupleIJNS5_1CILi128EEENS7_ILi48EEENS7_ILi256EEEEEELi256ENS_6half_tEfNS_4arch4Sm80ELb0ELb0ELb1ELb1ELb0ELb1ELb1ELb0EEENS1_21CollectiveEpilogueFwdINS6_IJS8_SA_S9_EEENS6_IJNS7_ILi1EEESI_SI_EEESC_SE_Li256ELb1ELb1ELb0ELb0EEENS1_19SingleTileSchedulerILb1ELb0ELb1ELi128EEEEEEEEEvNT_6ParamsE,@"STO_CUDA_ENTRY STV_DEFAULT"
_ZN7cutlass13device_kernelIN5flash19enable_sm80_to_sm89INS1_16FlashAttnFwdSm80INS1_25CollectiveMainloopFwdSm80ILi8ELi1ELb0EN4cute5tupleIJNS5_1CILi128EEENS7_ILi48EEENS7_ILi256EEEEEELi256ENS_6half_tEfNS_4arch4Sm80ELb0ELb0ELb1ELb1ELb0ELb1ELb1ELb0EEENS1_21CollectiveEpilogueFwdINS6_IJS8_SA_S9_EEENS6_IJNS7_ILi1EEESI_SI_EEESC_SE_Li256ELb1ELb1ELb0ELb0EEENS1_19SingleTileSchedulerILb1ELb0ELb1ELi128EEEEEEEEEvNT_6ParamsE:
[----:B------:R-:W-:Y:S01]  /*0000*/  LDC R1, c[0x0][0x37c] ;  /* 0x0000df00ff017b82 */ /* 0x000fe20000000800 */
[----:B------:R-:W-:Y:S05]  /*0010*/  EXIT ;  /* 0x000000000000794d */ /* 0x000fea0003800000 */
.L_x_11:
        /* <DEDUP_REMOVED lines=14> */
.L_x_29:


//--------------------- .text._ZN7cutlass13device_kernelIN5flash19enable_sm80_to_sm89INS1_16FlashAttnFwdSm80INS1_25CollectiveMainloopFwdSm80ILi8ELi1ELb0EN4cute5tupleIJNS5_1CILi128EEENS7_ILi64EEENS7_ILi256EEEEEELi256ENS_6half_tEfNS_4arch4Sm80ELb0ELb1ELb1ELb0ELb0ELb0ELb1ELb0EEENS1_21CollectiveEpilogueFwdINS6_IJS8_SA_S9_EEENS6_IJNS7_ILi1EEESI_SI_EEESC_SE_Li256ELb0ELb1ELb0ELb0EEENS1_19SingleTileSchedulerILb0ELb0ELb1ELi128EEEEEEEEEvNT_6ParamsE --------------------------
	.section	.text._ZN7cutlass13device_kernelIN5flash19enable_sm80_to_sm89INS1_16FlashAttnFwdSm80INS1_25CollectiveMainloopFwdSm80ILi8ELi1ELb0EN4cute5tupleIJNS5_1CILi128EEENS7_ILi64EEENS7_ILi256EEEEEELi256ENS_6half_tEfNS_4arch4Sm80ELb0ELb1ELb1ELb0ELb0ELb0ELb1ELb0EEENS1_21CollectiveEpilogueFwdINS6_IJS8_SA_S9_EEENS6_IJNS7_ILi1EEESI_SI_EEESC_SE_Li256ELb0ELb1ELb0ELb0EEENS1_19SingleTileSchedulerILb0ELb0ELb1ELi128EEEEEEEEEvNT_6ParamsE,"ax",@progbits
	.align	128
.text._ZN7cutlass13device_kernelIN5flash19enable_sm80_to_sm89INS1_16FlashAttnFwdSm80INS1_25CollectiveMainloopFwdSm80ILi8ELi1ELb0EN4cute5tupleIJNS5_1CILi128EEENS7_ILi64EEENS7_ILi256EEEEEELi256ENS_6half_tEfNS_4arch4Sm80ELb0ELb1ELb1ELb0ELb0ELb0ELb1ELb0EEENS1_21CollectiveEpilogueFwdINS6_IJS8_SA_S9_EEENS6_IJNS7_ILi1EEESI_SI_EEESC_SE_Li256ELb0ELb1ELb0ELb0EEENS1_19SingleTileSchedulerILb0ELb0ELb1ELi128EEEEEEEEEvNT_6ParamsE:
        .type           _ZN7cutlass13device_kernelIN5flash19enable_sm80_to_sm89INS1_16FlashAttnFwdSm80INS1_25CollectiveMainloopFwdSm80ILi8ELi1ELb0EN4cute5tupleIJNS5_1CILi128EEENS7_ILi64EEENS7_ILi256EEEEEELi256ENS_6half_tEfNS_4arch4Sm80ELb0ELb1ELb1ELb0ELb0ELb0ELb1ELb0EEENS1_21CollectiveEpilogueFwdINS6_IJS8_SA_S9_EEENS6_IJNS7_ILi1EEESI_SI_EEESC_SE_Li256ELb0ELb1ELb0ELb0EEENS1_19SingleTileSchedulerILb0ELb0ELb1ELi128EEEEEEEEEvNT_6ParamsE,@function
        .size           _ZN7cutlass13device_kernelIN5flash19enable_sm80_to_sm89INS1_16FlashAttnFwdSm80INS1_25CollectiveMainloopFwdSm80ILi8ELi1ELb0EN4cute5tupleIJNS5_1CILi128EEENS7_ILi64EEENS7_ILi256EEEEEELi256ENS_6half_tEfNS_4arch4Sm80ELb0ELb1ELb1ELb0ELb0ELb0ELb1ELb0EEENS1_21CollectiveEpilogueFwdINS6_IJS8_SA_S9_EEENS6_IJNS7_ILi1EEESI_SI_EEESC_SE_Li256ELb0ELb1ELb0ELb0EEENS1_19SingleTileSchedulerILb0ELb0ELb1ELi128EEEEEEEEEvNT_6ParamsE,(.L_x_30 - _ZN7cutlass13device_kernelIN5flash19enable_sm80_to_sm89INS1_16FlashAttnFwdSm80INS1_25CollectiveMainloopFwdSm80ILi8ELi1ELb0EN4cute5tupleIJNS5_1CILi128EEENS7_ILi64EEENS7_ILi256EEEEEELi256ENS_6half_tEfNS_4arch4Sm80ELb0ELb1ELb1ELb0ELb0ELb0ELb1ELb0EEENS1_21CollectiveEpilogueFwdINS6_IJS8_SA_S9_EEENS6_IJNS7_ILi1EEESI_SI_EEESC_SE_Li256ELb0ELb1ELb0ELb0EEENS1_19SingleTileSchedulerILb0ELb0ELb1ELi128EEEEEEEEEvNT_6ParamsE)
        .other          _ZN7cutlass13device_kernelIN5flash19enable_sm80_to_sm89INS1_16FlashAttnFwdSm80INS1_25CollectiveMainloopFwdSm80ILi8ELi1ELb0EN4cute5tupleIJNS5_1CILi128EEENS7_ILi64EEENS7_ILi256EEEEEELi256ENS_6half_tEfNS_4arch4Sm80ELb0ELb1ELb1ELb0ELb0ELb0ELb1ELb0EEENS1_21CollectiveEpilogueFwdINS6_IJS8_SA_S9_EEENS6_IJNS7_ILi1EEESI_SI_EEESC_SE_Li256ELb0ELb1ELb0ELb0EEENS1_19SingleTileSchedulerILb0ELb0ELb1ELi128EEEEEEEEEvNT_6ParamsE,@"STO_CUDA_ENTRY STV_DEFAULT"
_ZN7cutlass13device_kernelIN5flash19enable_sm80_to_sm89INS1_16FlashAttnFwdSm80INS1_25CollectiveMainloopFwdSm80ILi8ELi1ELb0EN4cute5tupleIJNS5_1CILi128EEENS7_ILi64EEENS7_ILi256EEEEEELi256ENS_6half_tEfNS_4arch4Sm80ELb0ELb1ELb1ELb0ELb0ELb0ELb1ELb0EEENS1_21CollectiveEpilogueFwdINS6_IJS8_SA_S9_EEENS6_IJNS7_ILi1EEESI_SI_EEESC_SE_Li256ELb0ELb1ELb0ELb0EEENS1_19SingleTileSchedulerILb0ELb0ELb1ELi128EEEEEEEEEvNT_6ParamsE:
[----:B------:R-:W-:Y:S01]  /*0000*/  LDC R1, c[0x0][0x37c] ;  /* 0x0000df00ff017b82 */ /* 0x000fe20000000800 */
[----:B------:R-:W-:Y:S05]  /*0010*/  EXIT ;  /* 0x000000000000794d */ /* 0x000fea0003800000 */
.L_x_12:
        /* <DEDUP_REMOVED lines=14> */
.L_x_30:


//--------------------- .text._ZN7cutlass13device_kernelIN5flash19enable_sm80_to_sm89INS1_16FlashAttnFwdSm80INS1_25CollectiveMainloopFwdSm80ILi8ELi1ELb0EN4cute5tupleIJNS5_1CILi128EEENS7_ILi64EEENS7_ILi256EEEEEELi256ENS_6half_tEfNS_4arch4Sm80ELb0ELb1ELb1ELb1ELb0ELb0ELb1ELb0EEENS1_21CollectiveEpilogueFwdINS6_IJS8_SA_S9_EEENS6_IJNS7_ILi1EEESI_SI_EEESC_SE_Li256ELb1ELb1ELb0ELb0EEENS1_19SingleTileSchedulerILb1ELb0ELb1ELi128EEEEEEEEEvNT_6ParamsE --------------------------
	.section	.text._ZN7cutlass13device_kernelIN5flash19enable_sm80_to_sm89INS1_16FlashAttnFwdSm80INS1_25CollectiveMainloopFwdSm80ILi8ELi1ELb0EN4cute5tupleIJNS5_1CILi128EEENS7_ILi64EEENS7_ILi256EEEEEELi256ENS_6half_tEfNS_4arch4Sm80ELb0ELb1ELb1ELb1ELb0ELb0ELb1ELb0EEENS1_21CollectiveEpilogueFwdINS6_IJS8_SA_S9_EEENS6_IJNS7_ILi1EEESI_SI_EEESC_SE_Li256ELb1ELb1ELb0ELb0EEENS1_19SingleTileSchedulerILb1ELb0ELb1ELi128EEEEEEEEEvNT_6ParamsE,"ax",@progbits
	.align	128
.text._ZN7cutlass13device_kernelIN5flash19enable_sm80_to_sm89INS1_16FlashAttnFwdSm80INS1_25CollectiveMainloopFwdSm80ILi8ELi1ELb0EN4cute5tupleIJNS5_1CILi128EEENS7_ILi64EEENS7_ILi256EEEEEELi256ENS_6half_tEfNS_4arch4Sm80ELb0ELb1ELb1ELb1ELb0ELb0ELb1ELb0EEENS1_21CollectiveEpilogueFwdINS6_IJS8_SA_S9_EEENS6_IJNS7_ILi1EEESI_SI_EEESC_SE_Li256ELb1ELb1ELb0ELb0EEENS1_19SingleTileSchedulerILb1ELb0ELb1ELi128EEEEEEEEEvNT_6ParamsE:
        .type           _ZN7cutlass13device_kernelIN5flash19enable_sm80_to_sm89INS1_16FlashAttnFwdSm80INS1_25CollectiveMainloopFwdSm80ILi8ELi1ELb0EN4cute5tupleIJNS5_1CILi128EEENS7_ILi64EEENS7_ILi256EEEEEELi256ENS_6half_tEfNS_4arch4Sm80ELb0ELb1ELb1ELb1ELb0ELb0ELb1ELb0EEENS1_21CollectiveEpilogueFwdINS6_IJS8_SA_S9_EEENS6_IJNS7_ILi1EEESI_SI_EEESC_SE_Li256ELb1ELb1ELb0ELb0EEENS1_19SingleTileSchedulerILb1ELb0ELb1ELi128EEEEEEEEEvNT_6ParamsE,@function
        .size           _ZN7cutlass13device_kernelIN5flash19enable_sm80_to_sm89INS1_16FlashAttnFwdSm80INS1_25CollectiveMainloopFwdSm80ILi8ELi1ELb0EN4cute5tupleIJNS5_1CILi128EEENS7_ILi64EEENS7_ILi256EEEEEELi256ENS_6half_tEfNS_4arch4Sm80ELb0ELb1ELb1ELb1ELb0ELb0ELb1ELb0EEENS1_21CollectiveEpilogueFwdINS6_IJS8_SA_S9_EEENS6_IJNS7_ILi1EEESI_SI_EEESC_SE_Li256ELb1ELb1ELb0ELb0EEENS1_19SingleTileSchedulerILb1ELb0ELb1ELi128EEEEEEEEEvNT_6ParamsE,(.L_x_31 - _ZN7cutlass13device_kernelIN5flash19enable_sm80_to_sm89INS1_16FlashAttnFwdSm80INS1_25CollectiveMainloopFwdSm80ILi8ELi1ELb0EN4cute5tupleIJNS5_1CILi128EEENS7_ILi64EEENS7_ILi256EEEEEELi256ENS_6half_tEfNS_4arch4Sm80ELb0ELb1ELb1ELb1ELb0ELb0ELb1ELb0EEENS1_21CollectiveEpilogueFwdINS6_IJS8_SA_S9_EEENS6_IJNS7_ILi1EEESI_SI_EEESC_SE_Li256ELb1ELb1ELb0ELb0EEENS1_19SingleTileSchedulerILb1ELb0ELb1ELi128EEEEEEEEEvNT_6ParamsE)
        .other          _ZN7cutlass13device_kernelIN5flash19enable_sm80_to_sm89INS1_16FlashAttnFwdSm80INS1_25CollectiveMainloopFwdSm80ILi8ELi1ELb0EN4cute5tupleIJNS5_1CILi128EEENS7_ILi64EEENS7_ILi256EEEEEELi256ENS_6half_tEfNS_4arch4Sm80ELb0ELb1ELb1ELb1ELb0ELb0ELb1ELb0EEENS1_21CollectiveEpilogueFwdINS6_IJS8_SA_S9_EEENS6_IJNS7_ILi1EEESI_SI_EEESC_SE_Li256ELb1ELb1ELb0ELb0EEENS1_19SingleTileSchedulerILb1ELb0ELb1ELi128EEEEEEEEEvNT_6ParamsE,@"STO_CUDA_ENTRY STV_DEFAULT"
_ZN7cutlass13device_kernelIN5flash19enable_sm80_to_sm89INS1_16FlashAttnFwdSm80INS1_25CollectiveMainloopFwdSm80ILi8ELi1ELb0EN4cute5tupleIJNS5_1CILi128EEENS7_ILi64EEENS7_ILi256EEEEEELi256ENS_6half_tEfNS_4arch4Sm80ELb0ELb1ELb1ELb1ELb0ELb0ELb1ELb0EEENS1_21CollectiveEpilogueFwdINS6_IJS8_SA_S9_EEENS6_IJNS7_ILi1EEESI_SI_EEESC_SE_Li256ELb1ELb1ELb0ELb0EEENS1_19SingleTileSchedulerILb1ELb0ELb1ELi128EEEEEEEEEvNT_6ParamsE:
[----:B------:R-:W-:Y:S01]  /*0000*/  LDC R1, c[0x0][0x37c] ;  /* 0x0000df00ff017b82 */ /* 0x000fe20000000800 */
[----:B------:R-:W-:Y:S05]  /*0010*/  EXIT ;  /* 0x000000000000794d */ /* 0x000fea0003800000 */
.L_x_13:
        /* <DEDUP_REMOVED lines=14> */
.L_x_31:


//--------------------- .text._ZN7cutlass13device_kernelIN5flash19enable_sm80_to_sm89INS1_16FlashAttnFwdSm80INS1_25CollectiveMainloopFwdSm80ILi8ELi1ELb0EN4cute5tupleIJNS5_1CILi128EEENS7_ILi48EEENS7_ILi256EEEEEELi256ENS_6half_tEfNS_4arch4Sm80ELb0ELb1ELb1ELb1ELb0ELb1ELb1ELb0EEENS1_21CollectiveEpilogueFwdINS6_IJS8_SA_S9_EEENS6_IJNS7_ILi1EEESI_SI_EEESC_SE_Li256ELb1ELb1ELb0ELb0EEENS1_19SingleTileSchedulerILb1ELb0ELb1ELi128EEEEEEEEEvNT_6ParamsE --------------------------
	.section	.text._ZN7cutlass13device_kernelIN5flash19enable_sm80_to_sm89INS1_16FlashAttnFwdSm80INS1_25CollectiveMainloopFwdSm80ILi8ELi1ELb0EN4cute5tupleIJNS5_1CILi128EEENS7_ILi48EEENS7_ILi256EEEEEELi256ENS_6half_tEfNS_4arch4Sm80ELb0ELb1ELb1ELb1ELb0ELb1ELb1ELb0EEENS1_21CollectiveEpilogueFwdINS6_IJS8_SA_S9_EEENS6_IJNS7_ILi1EEESI_SI_EEESC_SE_Li256ELb1ELb1ELb0ELb0EEENS1_19SingleTileSchedulerILb1ELb0ELb1ELi128EEEEEEEEEvNT_6ParamsE,"ax",@progbits
	.align	128
.text._ZN7cutlass13device_kernelIN5flash19enable_sm80_to_sm89INS1_16FlashAttnFwdSm80INS1_25CollectiveMainloopFwdSm80ILi8ELi1ELb0EN4cute5tupleIJNS5_1CILi128EEENS7_ILi48EEENS7_ILi256EEEEEELi256ENS_6half_tEfNS_4arch4Sm80ELb0ELb1ELb1ELb1ELb0ELb1ELb1ELb0EEENS1_21CollectiveEpilogueFwdINS6_IJS8_SA_S9_EEENS6_IJNS7_ILi1EEESI_SI_EEESC_SE_Li256ELb1ELb1ELb0ELb0EEENS1_19SingleTileSchedulerILb1ELb0ELb1ELi128EEEEEEEEEvNT_6ParamsE:
        .type           _ZN7cutlass13device_kernelIN5flash19enable_sm80_to_sm89INS1_16FlashAttnFwdSm80INS1_25CollectiveMainloopFwdSm80ILi8ELi1ELb0EN4cute5tupleIJNS5_1CILi128EEENS7_ILi48EEENS7_ILi256EEEEEELi256ENS_6half_tEfNS_4arch4Sm80ELb0ELb1ELb1ELb1ELb0ELb1ELb1ELb0EEENS1_21CollectiveEpilogueFwdINS6_IJS8_SA_S9_EEENS6_IJNS7_ILi1EEESI_SI_EEESC_SE_Li256ELb1ELb1ELb0ELb0EEENS1_19SingleTileSchedulerILb1ELb0ELb1ELi128EEEEEEEEEvNT_6ParamsE,@function
        .size           _ZN7cutlass13device_kernelIN5flash19enable_sm80_to_sm89INS1_16FlashAttnFwdSm80INS1_25CollectiveMainloopFwdSm80ILi8ELi1ELb0EN4cute5tupleIJNS5_1CILi128EEENS7_ILi48EEENS7_ILi256EEEEEELi256ENS_6half_tEfNS_4arch4Sm80ELb0ELb1ELb1ELb1ELb0ELb1ELb1ELb0EEENS1_21CollectiveEpilogueFwdINS6_IJS8_SA_S9_EEENS6_IJNS7_ILi1EEESI_SI_EEESC_SE_Li256ELb1ELb1ELb0ELb0EEENS1_19SingleTileSchedulerILb1ELb0ELb1ELi128EEEEEEEEEvNT_6ParamsE,(.L_x_32 - _ZN7cutlass13device_kernelIN5flash19enable_sm80_to_sm89INS1_16FlashAttnFwdSm80INS1_25CollectiveMainloopFwdSm80ILi8ELi1ELb0EN4cute5tupleIJNS5_1CILi128EEENS7_ILi48EEENS7_ILi256EEEEEELi256ENS_6half_tEfNS_4arch4Sm80ELb0ELb1ELb1ELb1ELb0ELb1ELb1ELb0EEENS1_21CollectiveEpilogueFwdINS6_IJS8_SA_S9_EEENS6_IJNS7_ILi1EEESI_SI_EEESC_SE_Li256ELb1ELb1ELb0ELb0EEENS1_19SingleTileSchedulerILb1ELb0ELb1ELi128EEEEEEEEEvNT_6ParamsE)
        .other          _ZN7cutlass13device_kernelIN5flash19enable_sm80_to_sm89INS1_16FlashAttnFwdSm80INS1_25CollectiveMainloopFwdSm80ILi8ELi1ELb0EN4cute5tupleIJNS5_1CILi128EEENS7_ILi48EEENS7_ILi256EEEEEELi256ENS_6half_tEfNS_4arch4Sm80ELb0ELb1ELb1ELb1ELb0ELb1ELb1ELb0EEENS1_21CollectiveEpilogueFwdINS6_IJS8_SA_S9_EEENS6_IJNS7_ILi1EEESI_SI_EEESC_SE_Li256ELb1ELb1ELb0ELb0EEENS1_19SingleTileSchedulerILb1ELb0ELb1ELi128EEEEEEEEEvNT_6ParamsE,@"STO_CUDA_ENTRY STV_DEFAULT"
_ZN7cutlass13device_kernelIN5flash19enable_sm80_to_sm89INS1_16FlashAttnFwdSm80INS1_25CollectiveMainloopFwdSm80ILi8ELi1ELb0EN4cute5tupleIJNS5_1CILi128EEENS7_ILi48EEENS7_ILi256EEEEEELi256ENS_6half_tEfNS_4arch4Sm80ELb0ELb1ELb1ELb1ELb0ELb1ELb1ELb0EEENS1_21CollectiveEpilogueFwdINS6_IJS8_SA_S9_EEENS6_IJNS7_ILi1EEESI_SI_EEESC_SE_Li256ELb1ELb1ELb0ELb0EEENS1_19SingleTileSchedulerILb1ELb0ELb1ELi128EEEEEEEEEvNT_6ParamsE:
[----:B------:R-:W-:Y:S01]  /*0000*/  LDC R1, c[0x0][0x37c] ;  /* 0x0000df00ff017b82 */ /* 0x000fe20000000800 */
[----:B------:R-:W-:Y:S05]  /*0010*/  EXIT ;  /* 0x000000000000794d */ /* 0x000fea0003800000 */
.L_x_14:
        /* <DEDUP_REMOVED lines=14> */
.L_x_32:


//--------------------- .text._ZN7cutlass13device_kernelIN5flash19enable_sm80_to_sm89INS1_16FlashAttnFwdSm80INS1_25CollectiveMainloopFwdSm80ILi8ELi1ELb0EN4cute5tupleIJNS5_1CILi128EEENS7_ILi96EEENS7_ILi256EEEEEELi256ENS_6half_tEfNS_4arch4Sm80ELb1ELb0ELb1ELb0ELb0ELb0ELb1ELb0EEENS1_21CollectiveEpilogueFwdINS6_IJS8_SA_S9_EEENS6_IJNS7_ILi1EEESI_SI_EEESC_SE_Li256ELb0ELb1ELb0ELb0EEENS1_30DynamicPersistentTileSchedulerILi256ELi256ELb0ELb1ELb0EEEEEEEEEvNT_6ParamsE --------------------------
	.section	.text._ZN7cutlass13device_kernelIN5flash19enable_sm80_to_sm89INS1_16FlashAttnFwdSm80INS1_25CollectiveMainloopFwdSm80ILi8ELi1ELb0EN4cute5tupleIJNS5_1CILi128EEENS7_ILi96EEENS7_ILi256EEEEEELi256ENS_6half_tEfNS_4arch4Sm80ELb1ELb0ELb1ELb0ELb0ELb0ELb1ELb0EEENS1_21CollectiveEpilogueFwdINS6_IJS8_SA_S9_EEENS6_IJNS7_ILi1EEESI_SI_EEESC_SE_Li256ELb0ELb1ELb0ELb0EEENS1_30DynamicPersistentTileSchedulerILi256ELi256ELb0ELb1ELb0EEEEEEEEEvNT_6ParamsE,"ax",@progbits
	.align	128
.text._ZN7cutlass13device_kernelIN5flash19enable_sm80_to_sm89INS1_16FlashAttnFwdSm80INS1_25CollectiveMainloopFwdSm80ILi8ELi1ELb0EN4cute5tupleIJNS5_1CILi128EEENS7_ILi96EEENS7_ILi256EEEEEELi256ENS_6half_tEfNS_4arch4Sm80ELb1ELb0ELb1ELb0ELb0ELb0ELb1ELb0EEENS1_21CollectiveEpilogueFwdINS6_IJS8_SA_S9_EEENS6_IJNS7_ILi1EEESI_SI_EEESC_SE_Li256ELb0ELb1ELb0ELb0EEENS1_30DynamicPersistentTileSchedulerILi256ELi256ELb0ELb1ELb0EEEEEEEEEvNT_6ParamsE:
        .type           _ZN7cutlass13device_kernelIN5flash19enable_sm80_to_sm89INS1_16FlashAttnFwdSm80INS1_25CollectiveMainloopFwdSm80ILi8ELi1ELb0EN4cute5tupleIJNS5_1CILi128EEENS7_ILi96EEENS7_ILi256EEEEEELi256ENS_6half_tEfNS_4arch4Sm80ELb1ELb0ELb1ELb0ELb0ELb0ELb1ELb0EEENS1_21CollectiveEpilogueFwdINS6_IJS8_SA_S9_EEENS6_IJNS7_ILi1EEESI_SI_EEESC_SE_Li256ELb0ELb1ELb0ELb0EEENS1_30DynamicPersistentTileSchedulerILi256ELi256ELb0ELb1ELb0EEEEEEEEEvNT_6ParamsE,@function
        .size           _ZN7cutlass13device_kernelIN5flash19enable_sm80_to_sm89INS1_16FlashAttnFwdSm80INS1_25CollectiveMainloopFwdSm80ILi8ELi1ELb0EN4cute5tupleIJNS5_1CILi128EEENS7_ILi96EEENS7_ILi256EEEEEELi256ENS_6half_tEfNS_4arch4Sm80ELb1ELb0ELb1ELb0ELb0ELb0ELb1ELb0EEENS1_21CollectiveEpilogueFwdINS6_IJS8_SA_S9_EEENS6_IJNS7_ILi1EEESI_SI_EEESC_SE_Li256ELb0ELb1ELb0ELb0EEENS1_30DynamicPersistentTileSchedulerILi256ELi256ELb0ELb1ELb0EEEEEEEEEvNT_6ParamsE,(.L_x_33 - _ZN7cutlass13device_kernelIN5flash19enable_sm80_to_sm89INS1_16FlashAttnFwdSm80INS1_25CollectiveMainloopFwdSm80ILi8ELi1ELb0EN4cute5tupleIJNS5_1CILi128EEENS7_ILi96EEENS7_ILi256EEEEEELi256ENS_6half_tEfNS_4arch4Sm80ELb1ELb0ELb1ELb0ELb0ELb0ELb1ELb0EEENS1_21CollectiveEpilogueFwdINS6_IJS8_SA_S9_EEENS6_IJNS7_ILi1EEESI_SI_EEESC_SE_Li256ELb0ELb1ELb0ELb0EEENS1_30DynamicPersistentTileSchedulerILi256ELi256ELb0ELb1ELb0EEEEEEEEEvNT_6ParamsE)
        .other          _ZN7cutlass13device_kernelIN5flash19enable_sm80_to_sm89INS1_16FlashAttnFwdSm80INS1_25CollectiveMainloopFwdSm80ILi8ELi1ELb0EN4cute5tupleIJNS5_1CILi128EEENS7_ILi96EEENS7_ILi256EEEEEELi256ENS_6half_tEfNS_4arch4Sm80ELb1ELb0ELb1ELb0ELb0ELb0ELb1ELb0EEENS1_21CollectiveEpilogueFwdINS6_IJS8_SA_S9_EEENS6_IJNS7_ILi1EEESI_SI_EEESC_SE_Li256ELb0ELb1ELb0ELb0EEENS1_30DynamicPersistentTileSchedulerILi256ELi256ELb0ELb1ELb0EEEEEEEEEvNT_6ParamsE,@"STO_CUDA_ENTRY STV_DEFAULT"
_ZN7cutlass13device_kernelIN5flash19enable_sm80_to_sm89INS1_16FlashAttnFwdSm80INS1_25CollectiveMainloopFwdSm80ILi8ELi1ELb0EN4cute5tupleIJNS5_1CILi128EEENS7_ILi96EEENS7_ILi256EEEEEELi256ENS_6half_tEfNS_4arch4Sm80ELb1ELb0ELb1ELb0ELb0ELb0ELb1ELb0EEENS1_21CollectiveEpilogueFwdINS6_IJS8_SA_S9_EEENS6_IJNS7_ILi1EEESI_SI_EEESC_SE_Li256ELb0ELb1ELb0ELb0EEENS1_30DynamicPersistentTileSchedulerILi256ELi256ELb0ELb1ELb0EEEEEEEEEvNT_6ParamsE:
[----:B------:R-:W-:Y:S01]  /*0000*/  LDC R1, c[0x0][0x37c] ;  /* 0x0000df00ff017b82 */ /* 0x000fe20000000800 */
[----:B------:R-:W-:Y:S05]  /*0010*/  EXIT ;  /* 0x000000000000794d */ /* 0x000fea0003800000 */
.L_x_15:
        /* <DEDUP_REMOVED lines=14> */
.L_x_33:


//--------------------- .text._ZN7cutlass13device_kernelIN5flash19enable_sm80_to_sm89INS1_16FlashAttnFwdSm80INS1_25CollectiveMainloopFwdSm80ILi8ELi1ELb0EN4cute5tupleIJNS5_1CILi128EEENS7_ILi96EEENS7_ILi256EEEEEELi256ENS_6half_tEfNS_4arch4Sm80ELb1ELb0ELb1ELb1ELb0ELb0ELb1ELb0EEENS1_21CollectiveEpilogueFwdINS6_IJS8_SA_S9_EEENS6_IJNS7_ILi1EEESI_SI_EEESC_SE_Li256ELb1ELb1ELb0ELb0EEENS1_19SingleTileSchedulerILb1ELb0ELb1ELi128EEEEEEEEEvNT_6ParamsE --------------------------
	.section	.text._ZN7cutlass13device_kernelIN5flash19enable_sm80_to_sm89INS1_16FlashAttnFwdSm80INS1_25CollectiveMainloopFwdSm80ILi8ELi1ELb0EN4cute5tupleIJNS5_1CILi128EEENS7_ILi96EEENS7_ILi256EEEEEELi256ENS_6half_tEfNS_4arch4Sm80ELb1ELb0ELb1ELb1ELb0ELb0ELb1ELb0EEENS1_21CollectiveEpilogueFwdINS6_IJS8_SA_S9_EEENS6_IJNS7_ILi1EEESI_SI_EEESC_SE_Li256ELb1ELb1ELb0ELb0EEENS1_19SingleTileSchedulerILb1ELb0ELb1ELi128EEEEEEEEEvNT_6ParamsE,"ax",@progbits
	.align	128
.text._ZN7cutlass13device_kernelIN5flash19enable_sm80_to_sm89INS1_16FlashAttnFwdSm80INS1_25CollectiveMainloopFwdSm80ILi8ELi1ELb0EN4cute5tupleIJNS5_1CILi128EEENS7_ILi96EEENS7_ILi256EEEEEELi256ENS_6half_tEfNS_4arch4Sm80ELb1ELb0ELb1ELb1ELb0ELb0ELb1ELb0EEENS1_21CollectiveEpilogueFwdINS6_IJS8_SA_S9_EEENS6_IJNS7_ILi1EEESI_SI_EEESC_SE_Li256ELb1ELb1ELb0ELb0EEENS1_19SingleTileSchedulerILb1ELb0ELb1ELi128EEEEEEEEEvNT_6ParamsE:
        .type           _ZN7cutlass13device_kernelIN5flash19enable_sm80_to_sm89INS1_16FlashAttnFwdSm80INS1_25CollectiveMainloopFwdSm80ILi8ELi1ELb0EN4cute5tupleIJNS5_1CILi128EEENS7_ILi96EEENS7_ILi256EEEEEELi256ENS_6half_tEfNS_4arch4Sm80ELb1ELb0ELb1ELb1ELb0ELb0ELb1ELb0EEENS1_21CollectiveEpilogueFwdINS6_IJS8_SA_S9_EEENS6_IJNS7_ILi1EEESI_SI_EEESC_SE_Li256ELb1ELb1ELb0ELb0EEENS1_19SingleTileSchedulerILb1ELb0ELb1ELi128EEEEEEEEEvNT_6ParamsE,@function
        .size           _ZN7cutlass13device_kernelIN5flash19enable_sm80_to_sm89INS1_16FlashAttnFwdSm80INS1_25CollectiveMainloopFwdSm80ILi8ELi1ELb0EN4cute5tupleIJNS5_1CILi128EEENS7_ILi96EEENS7_ILi256EEEEEELi256ENS_6half_tEfNS_4arch4Sm80ELb1ELb0ELb1ELb1ELb0ELb0ELb1ELb0EEENS1_21CollectiveEpilogueFwdINS6_IJS8_SA_S9_EEENS6_IJNS7_ILi1EEESI_SI_EEESC_SE_Li256ELb1ELb1ELb0ELb0EEENS1_19SingleTileSchedulerILb1ELb0ELb1ELi128EEEEEEEEEvNT_6ParamsE,(.L_x_34 - _ZN7cutlass13device_kernelIN5flash19enable_sm80_to_sm89INS1_16FlashAttnFwdSm80INS1_25CollectiveMainloopFwdSm80ILi8ELi1ELb0EN4cute5tupleIJNS5_1CILi128EEENS7_ILi96EEENS7_ILi256EEEEEELi256ENS_6half_tEfNS_4arch4Sm80ELb1ELb0ELb1ELb1ELb0ELb0ELb1ELb0EEENS1_21CollectiveEpilogueFwdINS6_IJS8_SA_S9_EEENS6_IJNS7_ILi1EEESI_SI_EEESC_SE_Li256ELb1ELb1ELb0ELb0EEENS1_19SingleTileSchedulerILb1ELb0ELb1ELi128EEEEEEEEEvNT_6ParamsE)
        .other          _ZN7cutlass13device_kernelIN5flash19enable_sm80_to_sm89INS1_16FlashAttnFwdSm80INS1_25CollectiveMainloopFwdSm80ILi8ELi1ELb0EN4cute5tupleIJNS5_1CILi128EEENS7_ILi96EEENS7_ILi256EEEEEELi256ENS_6half_tEfNS_4arch4Sm80ELb1ELb0ELb1ELb1ELb0ELb0ELb1ELb0EEENS1_21CollectiveEpilogueFwdINS6_IJS8_SA_S9_EEENS6_IJNS7_ILi1EEESI_SI_EEESC_SE_Li256ELb1ELb1ELb0ELb0EEENS1_19SingleTileSchedulerILb1ELb0ELb1ELi128EEEEEEEEEvNT_6ParamsE,@"STO_CUDA_ENTRY STV_DEFAULT"
_ZN7cutlass13device_kernelIN5flash19enable_sm80_to_sm89INS1_16FlashAttnFwdSm80INS1_25CollectiveMainloopFwdSm80ILi8ELi1ELb0EN4cute5tupleIJNS5_1CILi128EEENS7_ILi96EEENS7_ILi256EEEEEELi256ENS_6half_tEfNS_4arch4Sm80ELb1ELb0ELb1ELb1ELb0ELb0ELb1ELb0EEENS1_21CollectiveEpilogueFwdINS6_IJS8_SA_S9_EEENS6_IJNS7_ILi1EEESI_SI_EEESC_SE_Li256ELb1ELb1ELb0ELb0EEENS1_19SingleTileSchedulerILb1ELb0ELb1ELi128EEEEEEEEEvNT_6ParamsE:
[----:B------:R-:W-:Y:S01]  /*0000*/  LDC R1, c[0x0][0x37c] ;  /* 0x0000df00ff017b82 */ /* 0x000fe20000000800 */
[----:B------:R-:W-:Y:S05]  /*0010*/  EXIT ;  /* 0x000000000000794d */ /* 0x000fea0003800000 */
.L_x_16:
        /* <DEDUP_REMOVED lines=14> */
.L_x_34:


//--------------------- .text._ZN7cutlass13device_kernelIN5flash19enable_sm80_to_sm89INS1_16FlashAttnFwdSm80INS1_25CollectiveMainloopFwdSm80ILi8ELi1ELb0EN4cute5tupleIJNS5_1CILi128EEENS7_ILi48EEENS7_ILi256EEEEEELi256ENS_6half_tEfNS_4arch4Sm80ELb1ELb0ELb1ELb1ELb0ELb1ELb1ELb0EEENS1_21CollectiveEpilogueFwdINS6_IJS8_SA_S9_EEENS6_IJNS7_ILi1EEESI_SI_EEESC_SE_Li256ELb1ELb1ELb0ELb0EEENS1_19SingleTileSchedulerILb1ELb0ELb1ELi128EEEEEEEEEvNT_6ParamsE --------------------------
	.section	.text._ZN7cutlass13device_kernelIN5flash19enable_sm80_to_sm89INS1_16FlashAttnFwdSm80INS1_25CollectiveMainloopFwdSm80ILi8ELi1ELb0EN4cute5tupleIJNS5_1CILi128EEENS7_ILi48EEENS7_ILi256EEEEEELi256ENS_6half_tEfNS_4arch4Sm80ELb1ELb0ELb1ELb1ELb0ELb1ELb1ELb0EEENS1_21CollectiveEpilogueFwdINS6_IJS8_SA_S9_EEENS6_IJNS7_ILi1EEESI_SI_EEESC_SE_Li256ELb1ELb1ELb0ELb0EEENS1_19SingleTileSchedulerILb1ELb0ELb1ELi128EEEEEEEEEvNT_6ParamsE,"ax",@progbits
	.align	128
.text._ZN7cutlass13device_kernelIN5flash19enable_sm80_to_sm89INS1_16FlashAttnFwdSm80INS1_25CollectiveMainloopFwdSm80ILi8ELi1ELb0EN4cute5tupleIJNS5_1CILi128EEENS7_ILi48EEENS7_ILi256EEEEEELi256ENS_6half_tEfNS_4arch4Sm80ELb1ELb0ELb1ELb1ELb0ELb1ELb1ELb0EEENS1_21CollectiveEpilogueFwdINS6_IJS8_SA_S9_EEENS6_IJNS7_ILi1EEESI_SI_EEESC_SE_Li256ELb1ELb1ELb0ELb0EEENS1_19SingleTileSchedulerILb1ELb0ELb1ELi128EEEEEEEEEvNT_6ParamsE:
        .type           _ZN7cutlass13device_kernelIN5flash19enable_sm80_to_sm89INS1_16FlashAttnFwdSm80INS1_25CollectiveMainloopFwdSm80ILi8ELi1ELb0EN4cute5tupleIJNS5_1CILi128EEENS7_ILi48EEENS7_ILi256EEEEEELi256ENS_6half_tEfNS_4arch4Sm80ELb1ELb0ELb1ELb1ELb0ELb1ELb1ELb0EEENS1_21CollectiveEpilogueFwdINS6_IJS8_SA_S9_EEENS6_IJNS7_ILi1EEESI_SI_EEESC_SE_Li256ELb1ELb1ELb0ELb0EEENS1_19SingleTileSchedulerILb1ELb0ELb1ELi128EEEEEEEEEvNT_6ParamsE,@function
        .size           _ZN7cutlass13device_kernelIN5flash19enable_sm80_to_sm89INS1_16FlashAttnFwdSm80INS1_25CollectiveMainloopFwdSm80ILi8ELi1ELb0EN4cute5tupleIJNS5_1CILi128EEENS7_ILi48EEENS7_ILi256EEEEEELi256ENS_6half_tEfNS_4arch4Sm80ELb1ELb0ELb1ELb1ELb0ELb1ELb1ELb0EEENS1_21CollectiveEpilogueFwdINS6_IJS8_SA_S9_EEENS6_IJNS7_ILi1EEESI_SI_EEESC_SE_Li256ELb1ELb1ELb0ELb0EEENS1_19SingleTileSchedulerILb1ELb0ELb1ELi128EEEEEEEEEvNT_6ParamsE,(.L_x_35 - _ZN7cutlass13device_kernelIN5flash19enable_sm80_to_sm89INS1_16FlashAttnFwdSm80INS1_25CollectiveMainloopFwdSm80ILi8ELi1ELb0EN4cute5tupleIJNS5_1CILi128EEENS7_ILi48EEENS7_ILi256EEEEEELi256ENS_6half_tEfNS_4arch4Sm80ELb1ELb0ELb1ELb1ELb0ELb1ELb1ELb0EEENS1_21CollectiveEpilogueFwdINS6_IJS8_SA_S9_EEENS6_IJNS7_ILi1EEESI_SI_EEESC_SE_Li256ELb1ELb1ELb0ELb0EEENS1_19SingleTileSchedulerILb1ELb0ELb1ELi128EEEEEEEEEvNT_6ParamsE)
        .other          _ZN7cutlass13device_kernelIN5flash19enable_sm80_to_sm89INS1_16FlashAttnFwdSm80INS1_25CollectiveMainloopFwdSm80ILi8ELi1ELb0EN4cute5tupleIJNS5_1CILi128EEENS7_ILi48EEENS7_ILi256EEEEEELi256ENS_6half_tEfNS_4arch4Sm80ELb1ELb0ELb1ELb1ELb0ELb1ELb1ELb0EEENS1_21CollectiveEpilogueFwdINS6_IJS8_SA_S9_EEENS6_IJNS7_ILi1EEESI_SI_EEESC_SE_Li256ELb1ELb1ELb0ELb0EEENS1_19SingleTileSchedulerILb1ELb0ELb1ELi128EEEEEEEEEvNT_6ParamsE,@"STO_CUDA_ENTRY STV_DEFAULT"
_ZN7cutlass13device_kernelIN5flash19enable_sm80_to_sm89INS1_16FlashAttnFwdSm80INS1_25CollectiveMainloopFwdSm80ILi8ELi1ELb0EN4cute5tupleIJNS5_1CILi128EEENS7_ILi48EEENS7_ILi256EEEEEELi256ENS_6half_tEfNS_4arch4Sm80ELb1ELb0ELb1ELb1ELb0ELb1ELb1ELb0EEENS1_21CollectiveEpilogueFwdINS6_IJS8_SA_S9_EEENS6_IJNS7_ILi1EEESI_SI_EEESC_SE_Li256ELb1ELb1ELb0ELb0EEENS1_19SingleTileSchedulerILb1ELb0ELb1ELi128EEEEEEEEEvNT_6ParamsE:
[----:B------:R-:W-:Y:S01]  /*0000*/  LDC R1, c[0x0][0x37c] ;  /* 0x0000df00ff017b82 */ /* 0x000fe20000000800 */
[----:B------:R-:W-:Y:S05]  /*0010*/  EXIT ;  /* 0x000000000000794d */ /* 0x000fea0003800000 */
.L_x_17:
        /* <DEDUP_REMOVED lines=14> */
.L_x_35:


//--------------------- .nv.shared.reserved.0     --------------------------
	.section	.nv.shared.reserved.0,"aw",@nobits
	.weak		__nv_reservedSMEM_offset_0_alias
	.size		__nv_reservedSMEM_offset_0_alias, 0, 64
	.other		__nv_reservedSMEM_offset_0_alias,@"STO_CUDA_RESERVED_SHARED STV_DEFAULT"
__nv_reservedSMEM_offset_0_alias:
	.zero		0
	.zero		64


//--------------------- .nv.global                --------------------------
	.section	.nv.global,"aw",@nobits
.nv.global:
	.type		_ZN74_INTERNAL_365d0264_38_flash_fwd_hdim256_fp16_softcap_sm80_cu_f3e6f9ee_37604cute1_E,@object
	.size		_ZN74_INTERNAL_365d0264_38_flash_fwd_hdim256_fp16_softcap_sm80_cu_f3e6f9ee_37604cute1_E,(_ZN74_INTERNAL_365d0264_38_flash_fwd_hdim256_fp16_softcap_sm80_cu_f3e6f9ee_37604cuda3std3__45__cpo6cbeginE - _ZN74_INTERNAL_365d0264_38_flash_fwd_hdim256_fp16_softcap_sm80_cu_f3e6f9ee_37604cute1_E)
_ZN74_INTERNAL_365d0264_38_flash_fwd_hdim256_fp16_softcap_sm80_cu_f3e6f9ee_37604cute1_E:
	.zero		1
	.type		_ZN74_INTERNAL_365d0264_38_flash_fwd_hdim256_fp16_softcap_sm80_cu_f3e6f9ee_37604cuda3std3__45__cpo6cbeginE,@object
	.size		_ZN74_INTERNAL_365d0264_38_flash_fwd_hdim256_fp16_softcap_sm80_cu_f3e6f9ee_37604cuda3std3__45__cpo6cbeginE,(_ZN74_INTERNAL_365d0264_38_flash_fwd_hdim256_fp16_softcap_sm80_cu_f3e6f9ee_37604cuda3std3__48in_placeE - _ZN74_INTERNAL_365d0264_38_flash_fwd_hdim256_fp16_softcap_sm80_cu_f3e6f9ee_37604cuda3std3__45__cpo6cbeginE)
_ZN74_INTERNAL_365d0264_38_flash_fwd_hdim256_fp16_softcap_sm80_cu_f3e6f9ee_37604cuda3std3__45__cpo6cbeginE:
	.zero		1
	.type		_ZN74_INTERNAL_365d0264_38_flash_fwd_hdim256_fp16_softcap_sm80_cu_f3e6f9ee_37604cuda3std3__48in_placeE,@object
	.size		_ZN74_INTERNAL_365d0264_38_flash_fwd_hdim256_fp16_softcap_sm80_cu_f3e6f9ee_37604cuda3std3__48in_placeE,(_ZN74_INTERNAL_365d0264_38_flash_fwd_hdim256_fp16_softcap_sm80_cu_f3e6f9ee_37604cuda3std6ranges3__45__cpo9iter_moveE - _ZN74_INTERNAL_365d0264_38_flash_fwd_hdim256_fp16_softcap_sm80_cu_f3e6f9ee_37604cuda3std3__48in_placeE)
_ZN74_INTERNAL_365d0264_38_flash_fwd_hdim256_fp16_softcap_sm80_cu_f3e6f9ee_37604cuda3std3__48in_placeE:
	.zero		1
	.type		_ZN74_INTERNAL_365d0264_38_flash_fwd_hdim256_fp16_softcap_sm80_cu_f3e6f9ee_37604cuda3std6ranges3__45__cpo9iter_moveE,@object
	.size		_ZN74_INTERNAL_365d0264_38_flash_fwd_hdim256_fp16_softcap_sm80_cu_f3e6f9ee_37604cuda3std6ranges3__45__cpo9iter_moveE,(_ZN74_INTERNAL_365d0264_38_flash_fwd_hdim256_fp16_softcap_sm80_cu_f3e6f9ee_37604cuda3std3__45__cpo5beginE - _ZN74_INTERNAL_365d0264_38_flash_fwd_hdim256_fp16_softcap_sm80_cu_f3e6f9ee_37604cuda3std6ranges3__45__cpo9iter_moveE)
_ZN74_INTERNAL_365d0264_38_flash_fwd_hdim256_fp16_softcap_sm80_cu_f3e6f9ee_37604cuda3std6ranges3__45__cpo9iter_moveE:
	.zero		1
	.type		_ZN74_INTERNAL_365d0264_38_flash_fwd_hdim256_fp16_softcap_sm80_cu_f3e6f9ee_37604cuda3std3__45__cpo5beginE,@object
	.size		_ZN74_INTERNAL_365d0264_38_flash_fwd_hdim256_fp16_softcap_sm80_cu_f3e6f9ee_37604cuda3std3__45__cpo5beginE,(_ZN74_INTERNAL_365d0264_38_flash_fwd_hdim256_fp16_softcap_sm80_cu_f3e6f9ee_37604cuda3std3__476_GLOBAL__N__365d0264_38_flash_fwd_hdim256_fp16_softcap_sm80_cu_f3e6f9ee_37606ignoreE - _ZN74_INTERNAL_365d0264_38_flash_fwd_hdim256_fp16_softcap_sm80_cu_f3e6f9ee_37604cuda3std3__45__cpo5beginE)
_ZN74_INTERNAL_365d0264_38_flash_fwd_hdim256_fp16_softcap_sm80_cu_f3e6f9ee_37604cuda3std3__45__cpo5beginE:
	.zero		1
	.type		_ZN74_INTERNAL_365d0264_38_flash_fwd_hdim256_fp16_softcap_sm80_cu_f3e6f9ee_37604cuda3std3__476_GLOBAL__N__365d0264_38_flash_fwd_hdim256_fp16_softcap_sm80_cu_f3e6f9ee_37606ignoreE,@object
	.size		_ZN74_INTERNAL_365d0264_38_flash_fwd_hdim256_fp16_softcap_sm80_cu_f3e6f9ee_37604cuda3std3__476_GLOBAL__N__365d0264_38_flash_fwd_hdim256_fp16_softcap_sm80_cu_f3e6f9ee_37606ignoreE,(_ZN74_INTERNAL_365d0264_38_flash_fwd_hdim256_fp16_softcap_sm80_cu_f3e6f9ee_37604cute7productE - _ZN74_INTERNAL_365d0264_38_flash_fwd_hdim256_fp16_softcap_sm80_cu_f3e6f9ee_37604cuda3std3__476_GLOBAL__N__365d0264_38_flash_fwd_hdim256_fp16_softcap_sm80_cu_f3e6f9ee_37606ignoreE)
_ZN74_INTERNAL_365d0264_38_flash_fwd_hdim256_fp16_softcap_sm80_cu_f3e6f9ee_37604cuda3std3__476_GLOBAL__N__365d0264_38_flash_fwd_hdim256_fp16_softcap_sm80_cu_f3e6f9ee_37606ignoreE:
	.zero		1
	.type		_ZN74_INTERNAL_365d0264_38_flash_fwd_hdim256_fp16_softcap_sm80_cu_f3e6f9ee_37604cute7productE,@object
	.size		_ZN74_INTERNAL_365d0264_38_flash_fwd_hdim256_fp16_softcap_sm80_cu_f3e6f9ee_37604cute7productE,(_ZN74_INTERNAL_365d0264_38_flash_fwd_hdim256_fp16_softcap_sm80_cu_f3e6f9ee_37604cuda3std3__45__cpo3endE - _ZN74_INTERNAL_365d0264_38_flash_fwd_hdim256_fp16_softcap_sm80_cu_f3e6f9ee_37604cute7productE)
_ZN74_INTERNAL_365d0264_38_flash_fwd_hdim256_fp16_softcap_sm80_cu_f3e6f9ee_37604cute7productE:
	.zero		1
	.type		_ZN74_INTERNAL_365d0264_38_flash_fwd_hdim256_fp16_softcap_sm80_cu_f3e6f9ee_37604cuda3std3__45__cpo3endE,@object
	.size		_ZN74_INTERNAL_365d0264_38_flash_fwd_hdim256_fp16_softcap_sm80_cu_f3e6f9ee_37604cuda3std3__45__cpo3endE,(_ZN74_INTERNAL_365d0264_38_flash_fwd_hdim256_fp16_softcap_sm80_cu_f3e6f9ee_37604cuda3std3__419piecewise_constructE - _ZN74_INTERNAL_365d0264_38_flash_fwd_hdim256_fp16_softcap_sm80_cu_f3e6f9ee_37604cuda3std3__45__cpo3endE)
_ZN74_INTERNAL_365d0264_38_flash_fwd_hdim256_fp16_softcap_sm80_cu_f3e6f9ee_37604cuda3std3__45__cpo3endE:
	.zero		1
	.type		_ZN74_INTERNAL_365d0264_38_flash_fwd_hdim256_fp16_softcap_sm80_cu_f3e6f9ee_37604cuda3std3__419piecewise_constructE,@object
	.size		_ZN74_INTERNAL_365d0264_38_flash_fwd_hdim256_fp16_softcap_sm80_cu_f3e6f9ee_37604cuda3std3__419piecewise_constructE,(_ZN74_INTERNAL_365d0264_38_flash_fwd_hdim256_fp16_softcap_sm80_cu_f3e6f9ee_37604cuda3std3__45__cpo4cendE - _ZN74_INTERNAL_365d0264_38_flash_fwd_hdim256_fp16_softcap_sm80_cu_f3e6f9ee_37604cuda3std3__419piecewise_constructE)
_ZN74_INTERNAL_365d0264_38_flash_fwd_hdim256_fp16_softcap_sm80_cu_f3e6f9ee_37604cuda3std3__419piecewise_constructE:
	.zero		1
	.type		_ZN74_INTERNAL_365d0264_38_flash_fwd_hdim256_fp16_softcap_sm80_cu_f3e6f9ee_37604cuda3std3__45__cpo4cendE,@object
	.size		_ZN74_INTERNAL_365d0264_38_flash_fwd_hdim256_fp16_softcap_sm80_cu_f3e6f9ee_37604cuda3std3__45__cpo4cendE,(_ZN74_INTERNAL_365d0264_38_flash_fwd_hdim256_fp16_softcap_sm80_cu_f3e6f9ee_37604cuda3std6ranges3__45__cpo4swapE - _ZN74_INTERNAL_365d0264_38_flash_fwd_hdim256_fp16_softcap_sm80_cu_f3e6f9ee_37604cuda3std3__45__cpo4cendE)
_ZN74_INTERNAL_365d0264_38_flash_fwd_hdim256_fp16_softcap_sm80_cu_f3e6f9ee_37604cuda3std3__45__cpo4cendE:
	.zero		1
	.type		_ZN74_INTERNAL_365d0264_38_flash_fwd_hdim256_fp16_softcap_sm80_cu_f3e6f9ee_37604cuda3std6ranges3__45__cpo4swapE,@object
	.size		_ZN74_INTERNAL_365d0264_38_flash_fwd_hdim256_fp16_softcap_sm80_cu_f3e6f9ee_37604cuda3std6ranges3__45__cpo4swapE,(.L_7 - _ZN74_INTERNAL_365d0264_38_flash_fwd_hdim256_fp16_softcap_sm80_cu_f3e6f9ee_37604cuda3std6ranges3__45__cpo4swapE)
_ZN74_INTERNAL_365d0264_38_flash_fwd_hdim256_fp16_softcap_sm80_cu_f3e6f9ee_37604cuda3std6ranges3__45__cpo4swapE:
	.zero		1
.L_7:


//--------------------- .nv.constant0._ZN7cutlass13device_kernelIN5flash19enable_sm80_to_sm89INS1_16FlashAttnFwdSm80INS1_25CollectiveMainloopFwdSm80ILi8ELi1ELb1EN4cute5tupleIJNS5_1CILi128EEENS7_ILi64EEENS7_ILi256EEEEEELi256ENS_6half_tEfNS_4arch4Sm80ELb0ELb0ELb1ELb0ELb0ELb0ELb1ELb0EEENS1_21CollectiveEpilogueFwdINS6_IJS8_SA_S9_EEENS6_IJNS7_ILi1EEESI_SI_EEESC_SE_Li256ELb0ELb1ELb0ELb0EEENS1_19SingleTileSchedulerILb0ELb0ELb1ELi128EEEEEEEEEvNT_6ParamsE --------------------------
	.section	.nv.constant0._ZN7cutlass13device_kernelIN5flash19enable_sm80_to_sm89INS1_16FlashAttnFwdSm80INS1_25CollectiveMainloopFwdSm80ILi8ELi1ELb1EN4cute5tupleIJNS5_1CILi128EEENS7_ILi64EEENS7_ILi256EEEEEELi256ENS_6half_tEfNS_4arch4Sm80ELb0ELb0ELb1ELb0ELb0ELb0ELb1ELb0EEENS1_21CollectiveEpilogueFwdINS6_IJS8_SA_S9_EEENS6_IJNS7_ILi1EEESI_SI_EEESC_SE_Li256ELb0ELb1ELb0ELb0EEENS1_19SingleTileSchedulerILb0ELb0ELb1ELi128EEEEEEEEEvNT_6ParamsE,"a",@progbits
	.sectionflags	@""
	.align	4
.nv.constant0._ZN7cutlass13device_kernelIN5flash19enable_sm80_to_sm89INS1_16FlashAttnFwdSm80INS1_25CollectiveMainloopFwdSm80ILi8ELi1ELb1EN4cute5tupleIJNS5_1CILi128EEENS7_ILi64EEENS7_ILi256EEEEEELi256ENS_6half_tEfNS_4arch4Sm80ELb0ELb0ELb1ELb0ELb0ELb0ELb1ELb0EEENS1_21CollectiveEpilogueFwdINS6_IJS8_SA_S9_EEENS6_IJNS7_ILi1EEESI_SI_EEESC_SE_Li256ELb0ELb1ELb0ELb0EEENS1_19SingleTileSchedulerILb0ELb0ELb1ELi128EEEEEEEEEvNT_6ParamsE:
	.zero		1944


//--------------------- .nv.constant0._ZN7cutlass13device_kernelIN5flash19enable_sm80_to_sm89INS1_16FlashAttnFwdSm80INS1_25CollectiveMainloopFwdSm80ILi8ELi1ELb1EN4cute5tupleIJNS5_1CILi128EEENS7_ILi64EEENS7_ILi256EEEEEELi256ENS_6half_tEfNS_4arch4Sm80ELb0ELb0ELb1ELb1ELb0ELb0ELb1ELb0EEENS1_21CollectiveEpilogueFwdINS6_IJS8_SA_S9_EEENS6_IJNS7_ILi1EEESI_SI_EEESC_SE_Li256ELb1ELb1ELb0ELb0EEENS1_19SingleTileSchedulerILb1ELb0ELb1ELi128EEEEEEEEEvNT_6ParamsE --------------------------
	.section	.nv.constant0._ZN7cutlass13device_kernelIN5flash19enable_sm80_to_sm89INS1_16FlashAttnFwdSm80INS1_25CollectiveMainloopFwdSm80ILi8ELi1ELb1EN4cute5tupleIJNS5_1CILi128EEENS7_ILi64EEENS7_ILi256EEEEEELi256ENS_6half_tEfNS_4arch4Sm80ELb0ELb0ELb1ELb1ELb0ELb0ELb1ELb0EEENS1_21CollectiveEpilogueFwdINS6_IJS8_SA_S9_EEENS6_IJNS7_ILi1EEESI_SI_EEESC_SE_Li256ELb1ELb1ELb0ELb0EEENS1_19SingleTileSchedulerILb1ELb0ELb1ELi128EEEEEEEEEvNT_6ParamsE,"a",@progbits
	.sectionflags	@""
	.align	4
.nv.constant0._ZN7cutlass13device_kernelIN5flash19enable_sm80_to_sm89INS1_16FlashAttnFwdSm80INS1_25CollectiveMainloopFwdSm80ILi8ELi1ELb1EN4cute5tupleIJNS5_1CILi128EEENS7_ILi64EEENS7_ILi256EEEEEELi256ENS_6half_tEfNS_4arch4Sm80ELb0ELb0ELb1ELb1ELb0ELb0ELb1ELb0EEENS1_21CollectiveEpilogueFwdINS6_IJS8_SA_S9_EEENS6_IJNS7_ILi1EEESI_SI_EEESC_SE_Li256ELb1ELb1ELb0ELb0EEENS1_19SingleTileSchedulerILb1ELb0ELb1ELi128EEEEEEEEEvNT_6ParamsE:
	.zero		1944


//--------------------- .nv.constant0._ZN7cutlass13device_kernelIN5flash19enable_sm80_to_sm89INS1_16FlashAttnFwdSm80INS1_25CollectiveMainloopFwdSm80ILi8ELi1ELb0EN4cute5tupleIJNS5_1CILi128EEENS7_ILi32EEENS7_ILi256EEEEEELi256ENS_6half_tEfNS_4arch4Sm80ELb0ELb0ELb1ELb1ELb0ELb1ELb1ELb0EEENS1_21CollectiveEpilogueFwdINS6_IJS8_SA_S9_EEENS6_IJNS7_ILi1EEESI_SI_EEESC_SE_Li256ELb1ELb1ELb0ELb0EEENS1_19SingleTileSchedulerILb1ELb0ELb1ELi128EEEEEEEEEvNT_6ParamsE --------------------------
	.section	.nv.constant0._ZN7cutlass13device_kernelIN5flash19enable_sm80_to_sm89INS1_16FlashAttnFwdSm80INS1_25CollectiveMainloopFwdSm80ILi8ELi1ELb0EN4cute5tupleIJNS5_1CILi128EEENS7_ILi32EEENS7_ILi256EEEEEELi256ENS_6half_tEfNS_4arch4Sm80ELb0ELb0ELb1ELb1ELb0ELb1ELb1ELb0EEENS1_21CollectiveEpilogueFwdINS6_IJS8_SA_S9_EEENS6_IJNS7_ILi1EEESI_SI_EEESC_SE_Li256ELb1ELb1ELb0ELb0EEENS1_19SingleTileSchedulerILb1ELb0ELb1ELi128EEEEEEEEEvNT_6ParamsE,"a",@progbits
	.sectionflags	@""
	.align	4
.nv.constant0._ZN7cutlass13device_kernelIN5flash19enable_sm80_to_sm89INS1_16FlashAttnFwdSm80INS1_25CollectiveMainloopFwdSm80ILi8ELi1ELb0EN4cute5tupleIJNS5_1CILi128EEENS7_ILi32EEENS7_ILi256EEEEEELi256ENS_6half_tEfNS_4arch4Sm80ELb0ELb0ELb1ELb1ELb0ELb1ELb1ELb0EEENS1_21CollectiveEpilogueFwdINS6_IJS8_SA_S9_EEENS6_IJNS7_ILi1EEESI_SI_EEESC_SE_Li256ELb1ELb1ELb0ELb0EEENS1_19SingleTileSchedulerILb1ELb0ELb1ELi128EEEEEEEEEvNT_6ParamsE:
	.zero		1944


//--------------------- .nv.constant0._ZN7cutlass13device_kernelIN5flash19enable_sm80_to_sm89INS1_16FlashAttnFwdSm80INS1_25CollectiveMainloopFwdSm80ILi8ELi1ELb1EN4cute5tupleIJNS5_1CILi128EEENS7_ILi48EEENS7_ILi256EEEEEELi256ENS_6half_tEfNS_4arch4Sm80ELb0ELb1ELb1ELb0ELb0ELb0ELb1ELb0EEENS1_21CollectiveEpilogueFwdINS6_IJS8_SA_S9_EEENS6_IJNS7_ILi1EEESI_SI_EEESC_SE_Li256ELb0ELb1ELb0ELb0EEENS1_19SingleTileSchedulerILb0ELb0ELb1ELi128EEEEEEEEEvNT_6ParamsE --------------------------
	.section	.nv.constant0._ZN7cutlass13device_kernelIN5flash19enable_sm80_to_sm89INS1_16FlashAttnFwdSm80INS1_25CollectiveMainloopFwdSm80ILi8ELi1ELb1EN4cute5tupleIJNS5_1CILi128EEENS7_ILi48EEENS7_ILi256EEEEEELi256ENS_6half_tEfNS_4arch4Sm80ELb0ELb1ELb1ELb0ELb0ELb0ELb1ELb0EEENS1_21CollectiveEpilogueFwdINS6_IJS8_SA_S9_EEENS6_IJNS7_ILi1EEESI_SI_EEESC_SE_Li256ELb0ELb1ELb0ELb0EEENS1_19SingleTileSchedulerILb0ELb0ELb1ELi128EEEEEEEEEvNT_6ParamsE,"a",@progbits
	.sectionflags	@""
	.align	4
.nv.constant0._ZN7cutlass13device_kernelIN5flash19enable_sm80_to_sm89INS1_16FlashAttnFwdSm80INS1_25CollectiveMainloopFwdSm80ILi8ELi1ELb1EN4cute5tupleIJNS5_1CILi128EEENS7_ILi48EEENS7_ILi256EEEEEELi256ENS_6half_tEfNS_4arch4Sm80ELb0ELb1ELb1ELb0ELb0ELb0ELb1ELb0EEENS1_21CollectiveEpilogueFwdINS6_IJS8_SA_S9_EEENS6_IJNS7_ILi1EEESI_SI_EEESC_SE_Li256ELb0ELb1ELb0ELb0EEENS1_19SingleTileSchedulerILb0ELb0ELb1ELi128EEEEEEEEEvNT_6ParamsE:
	.zero		1944


//--------------------- .nv.constant0._ZN7cutlass13device_kernelIN5flash19enable_sm80_to_sm89INS1_16FlashAttnFwdSm80INS1_25CollectiveMainloopFwdSm80ILi8ELi1ELb1EN4cute5tupleIJNS5_1CILi128EEENS7_ILi48EEENS7_ILi256EEEEEELi256ENS_6half_tEfNS_4arch4Sm80ELb0ELb1ELb1ELb1ELb0ELb0ELb1ELb0EEENS1_21CollectiveEpilogueFwdINS6_IJS8_SA_S9_EEENS6_IJNS7_ILi1EEESI_SI_EEESC_SE_Li256ELb1ELb1ELb0ELb0EEENS1_19SingleTileSchedulerILb1ELb0ELb1ELi128EEEEEEEEEvNT_6ParamsE --------------------------
	.section	.nv.constant0._ZN7cutlass13device_kernelIN5flash19enable_sm80_to_sm89INS1_16FlashAttnFwdSm80INS1_25CollectiveMainloopFwdSm80ILi8ELi1ELb1EN4cute5tupleIJNS5_1CILi128EEENS7_ILi48EEENS7_ILi256EEEEEELi256ENS_6half_tEfNS_4arch4Sm80ELb0ELb1ELb1ELb1ELb0ELb0ELb1ELb0EEENS1_21CollectiveEpilogueFwdINS6_IJS8_SA_S9_EEENS6_IJNS7_ILi1EEESI_SI_EEESC_SE_Li256ELb1ELb1ELb0ELb0EEENS1_19SingleTileSchedulerILb1ELb0ELb1ELi128EEEEEEEEEvNT_6ParamsE,"a",@progbits
	.sectionflags	@""
	.align	4
.nv.constant0._ZN7cutlass13device_kernelIN5flash19enable_sm80_to_sm89INS1_16FlashAttnFwdSm80INS1_25CollectiveMainloopFwdSm80ILi8ELi1ELb1EN4cute5tupleIJNS5_1CILi128EEENS7_ILi48EEENS7_ILi256EEEEEELi256ENS_6half_tEfNS_4arch4Sm80ELb0ELb1ELb1ELb1ELb0ELb0ELb1ELb0EEENS1_21CollectiveEpilogueFwdINS6_IJS8_SA_S9_EEENS6_IJNS7_ILi1EEESI_SI_EEESC_SE_Li256ELb1ELb1ELb0ELb0EEENS1_19SingleTileSchedulerILb1ELb0ELb1ELi128EEEEEEEEEvNT_6ParamsE:
	.zero		1944


//--------------------- .nv.constant0._ZN7cutlass13device_kernelIN5flash19enable_sm80_to_sm89INS1_16FlashAttnFwdSm80INS1_25CollectiveMainloopFwdSm80ILi8ELi1ELb0EN4cute5tupleIJNS5_1CILi128EEENS7_ILi32EEENS7_ILi256EEEEEELi256ENS_6half_tEfNS_4arch4Sm80ELb0ELb1ELb1ELb1ELb0ELb1ELb1ELb0EEENS1_21CollectiveEpilogueFwdINS6_IJS8_SA_S9_EEENS6_IJNS7_ILi1EEESI_SI_EEESC_SE_Li256ELb1ELb1ELb0ELb0EEENS1_19SingleTileSchedulerILb1ELb0ELb1ELi128EEEEEEEEEvNT_6ParamsE --------------------------
	.section	.nv.constant0._ZN7cutlass13device_kernelIN5flash19enable_sm80_to_sm89INS1_16FlashAttnFwdSm80INS1_25CollectiveMainloopFwdSm80ILi8ELi1ELb0EN4cute5tupleIJNS5_1CILi128EEENS7_ILi32EEENS7_ILi256EEEEEELi256ENS_6half_tEfNS_4arch4Sm80ELb0ELb1ELb1ELb1ELb0ELb1ELb1ELb0EEENS1_21CollectiveEpilogueFwdINS6_IJS8_SA_S9_EEENS6_IJNS7_ILi1EEESI_SI_EEESC_SE_Li256ELb1ELb1ELb0ELb0EEENS1_19SingleTileSchedulerILb1ELb0ELb1ELi128EEEEEEEEEvNT_6ParamsE,"a",@progbits
	.sectionflags	@""
	.align	4
.nv.constant0._ZN7cutlass13device_kernelIN5flash19enable_sm80_to_sm89INS1_16FlashAttnFwdSm80INS1_25CollectiveMainloopFwdSm80ILi8ELi1ELb0EN4cute5tupleIJNS5_1CILi128EEENS7_ILi32EEENS7_ILi256EEEEEELi256ENS_6half_tEfNS_4arch4Sm80ELb0ELb1ELb1ELb1ELb0ELb1ELb1ELb0EEENS1_21CollectiveEpilogueFwdINS6_IJS8_SA_S9_EEENS6_IJNS7_ILi1EEESI_SI_EEESC_SE_Li256ELb1ELb1ELb0ELb0EEENS1_19SingleTileSchedulerILb1ELb0ELb1ELi128EEEEEEEEEvNT_6ParamsE:
	.zero		1944


//--------------------- .nv.constant0._ZN7cutlass13device_kernelIN5flash19enable_sm80_to_sm89INS1_16FlashAttnFwdSm80INS1_25CollectiveMainloopFwdSm80ILi8ELi1ELb1EN4cute5tupleIJNS5_1CILi128EEENS7_ILi64EEENS7_ILi256EEEEEELi256ENS_6half_tEfNS_4arch4Sm80ELb1ELb0ELb1ELb0ELb0ELb0ELb1ELb0EEENS1_21CollectiveEpilogueFwdINS6_IJS8_SA_S9_EEENS6_IJNS7_ILi1EEESI_SI_EEESC_SE_Li256ELb0ELb1ELb0ELb0EEENS1_30DynamicPersistentTileSchedulerILi256ELi256ELb0ELb1ELb0EEEEEEEEEvNT_6ParamsE --------------------------
	.section	.nv.constant0._ZN7cutlass13device_kernelIN5flash19enable_sm80_to_sm89INS1_16FlashAttnFwdSm80INS1_25CollectiveMainloopFwdSm80ILi8ELi1ELb1EN4cute5tupleIJNS5_1CILi128EEENS7_ILi64EEENS7_ILi256EEEEEELi256ENS_6half_tEfNS_4arch4Sm80ELb1ELb0ELb1ELb0ELb0ELb0ELb1ELb0EEENS1_21CollectiveEpilogueFwdINS6_IJS8_SA_S9_EEENS6_IJNS7_ILi1EEESI_SI_EEESC_SE_Li256ELb0ELb1ELb0ELb0EEENS1_30DynamicPersistentTileSchedulerILi256ELi256ELb0ELb1ELb0EEEEEEEEEvNT_6ParamsE,"a",@progbits
	.sectionflags	@""
	.align	4
.nv.constant0._ZN7cutlass13device_kernelIN5flash19enable_sm80_to_sm89INS1_16FlashAttnFwdSm80INS1_25CollectiveMainloopFwdSm80ILi8ELi1ELb1EN4cute5tupleIJNS5_1CILi128EEENS7_ILi64EEENS7_ILi256EEEEEELi256ENS_6half_tEfNS_4arch4Sm80ELb1ELb0ELb1ELb0ELb0ELb0ELb1ELb0EEENS1_21CollectiveEpilogueFwdINS6_IJS8_SA_S9_EEENS6_IJNS7_ILi1EEESI_SI_EEESC_SE_Li256ELb0ELb1ELb0ELb0EEENS1_30DynamicPersistentTileSchedulerILi256ELi256ELb0ELb1ELb0EEEEEEEEEvNT_6ParamsE:
	.zero		1960


//--------------------- .nv.constant0._ZN7cutlass13device_kernelIN5flash19enable_sm80_to_sm89INS1_16FlashAttnFwdSm80INS1_25CollectiveMainloopFwdSm80ILi8ELi1ELb1EN4cute5tupleIJNS5_1CILi128EEENS7_ILi64EEENS7_ILi256EEEEEELi256ENS_6half_tEfNS_4arch4Sm80ELb1ELb0ELb1ELb1ELb0ELb0ELb1ELb0EEENS1_21CollectiveEpilogueFwdINS6_IJS8_SA_S9_EEENS6_IJNS7_ILi1EEESI_SI_EEESC_SE_Li256ELb1ELb1ELb0ELb0EEENS1_19SingleTileSchedulerILb1ELb0ELb1ELi128EEEEEEEEEvNT_6ParamsE --------------------------
	.section	.nv.constant0._ZN7cutlass13device_kernelIN5flash19enable_sm80_to_sm89INS1_16FlashAttnFwdSm80INS1_25CollectiveMainloopFwdSm80ILi8ELi1ELb1EN4cute5tupleIJNS5_1CILi128EEENS7_ILi64EEENS7_ILi256EEEEEELi256ENS_6half_tEfNS_4arch4Sm80ELb1ELb0ELb1ELb1ELb0ELb0ELb1ELb0EEENS1_21CollectiveEpilogueFwdINS6_IJS8_SA_S9_EEENS6_IJNS7_ILi1EEESI_SI_EEESC_SE_Li256ELb1ELb1ELb0ELb0EEENS1_19SingleTileSchedulerILb1ELb0ELb1ELi128EEEEEEEEEvNT_6ParamsE,"a",@progbits
	.sectionflags	@""
	.align	4
.nv.constant0._ZN7cutlass13device_kernelIN5flash19enable_sm80_to_sm89INS1_16FlashAttnFwdSm80INS1_25CollectiveMainloopFwdSm80ILi8ELi1ELb1EN4cute5tupleIJNS5_1CILi128EEENS7_ILi64EEENS7_ILi256EEEEEELi256ENS_6half_tEfNS_4arch4Sm80ELb1ELb0ELb1ELb1ELb0ELb0ELb1ELb0EEENS1_21CollectiveEpilogueFwdINS6_IJS8_SA_S9_EEENS6_IJNS7_ILi1EEESI_SI_EEESC_SE_Li256ELb1ELb1ELb0ELb0EEENS1_19SingleTileSchedulerILb1ELb0ELb1ELi128EEEEEEEEEvNT_6ParamsE:
	.zero		1944


//--------------------- .nv.constant0._ZN7cutlass13device_kernelIN5flash19enable_sm80_to_sm89INS1_16FlashAttnFwdSm80INS1_25CollectiveMainloopFwdSm80ILi8ELi1ELb0EN4cute5tupleIJNS5_1CILi128EEENS7_ILi32EEENS7_ILi256EEEEEELi256ENS_6half_tEfNS_4arch4Sm80ELb1ELb0ELb1ELb1ELb0ELb1ELb1ELb0EEENS1_21CollectiveEpilogueFwdINS6_IJS8_SA_S9_EEENS6_IJNS7_ILi1EEESI_SI_EEESC_SE_Li256ELb1ELb1ELb0ELb0EEENS1_19SingleTileSchedulerILb1ELb0ELb1ELi128EEEEEEEEEvNT_6ParamsE --------------------------
	.section	.nv.constant0._ZN7cutlass13device_kernelIN5flash19enable_sm80_to_sm89INS1_16FlashAttnFwdSm80INS1_25CollectiveMainloopFwdSm80ILi8ELi1ELb0EN4cute5tupleIJNS5_1CILi128EEENS7_ILi32EEENS7_ILi256EEEEEELi256ENS_6half_tEfNS_4arch4Sm80ELb1ELb0ELb1ELb1ELb0ELb1ELb1ELb0EEENS1_21CollectiveEpilogueFwdINS6_IJS8_SA_S9_EEENS6_IJNS7_ILi1EEESI_SI_EEESC_SE_Li256ELb1ELb1ELb0ELb0EEENS1_19SingleTileSchedulerILb1ELb0ELb1ELi128EEEEEEEEEvNT_6ParamsE,"a",@progbits
	.sectionflags	@""
	.align	4
.nv.constant0._ZN7cutlass13device_kernelIN5flash19enable_sm80_to_sm89INS1_16FlashAttnFwdSm80INS1_25CollectiveMainloopFwdSm80ILi8ELi1ELb0EN4cute5tupleIJNS5_1CILi128EEENS7_ILi32EEENS7_ILi256EEEEEELi256ENS_6half_tEfNS_4arch4Sm80ELb1ELb0ELb1ELb1ELb0ELb1ELb1ELb0EEENS1_21CollectiveEpilogueFwdINS6_IJS8_SA_S9_EEENS6_IJNS7_ILi1EEESI_SI_EEESC_SE_Li256ELb1ELb1ELb0ELb0EEENS1_19SingleTileSchedulerILb1ELb0ELb1ELi128EEEEEEEEEvNT_6ParamsE:
	.zero		1944


//--------------------- .nv.constant0._ZN7cutlass13device_kernelIN5flash19enable_sm80_to_sm89INS1_16FlashAttnFwdSm80INS1_25CollectiveMainloopFwdSm80ILi8ELi1ELb0EN4cute5tupleIJNS5_1CILi128EEENS7_ILi96EEENS7_ILi256EEEEEELi256ENS_6half_tEfNS_4arch4Sm80ELb0ELb0ELb1ELb0ELb0ELb0ELb1ELb0EEENS1_21CollectiveEpilogueFwdINS6_IJS8_SA_S9_EEENS6_IJNS7_ILi1EEESI_SI_EEESC_SE_Li256ELb0ELb1ELb0ELb0EEENS1_19SingleTileSchedulerILb0ELb0ELb1ELi128EEEEEEEEEvNT_6ParamsE --------------------------
	.section	.nv.constant0._ZN7cutlass13device_kernelIN5flash19enable_sm80_to_sm89INS1_16FlashAttnFwdSm80INS1_25CollectiveMainloopFwdSm80ILi8ELi1ELb0EN4cute5tupleIJNS5_1CILi128EEENS7_ILi96EEENS7_ILi256EEEEEELi256ENS_6half_tEfNS_4arch4Sm80ELb0ELb0ELb1ELb0ELb0ELb0ELb1ELb0EEENS1_21CollectiveEpilogueFwdINS6_IJS8_SA_S9_EEENS6_IJNS7_ILi1EEESI_SI_EEESC_SE_Li256ELb0ELb1ELb0ELb0EEENS1_19SingleTileSchedulerILb0ELb0ELb1ELi128EEEEEEEEEvNT_6ParamsE,"a",@progbits
	.sectionflags	@""
	.align	4
.nv.constant0._ZN7cutlass13device_kernelIN5flash19enable_sm80_to_sm89INS1_16FlashAttnFwdSm80INS1_25CollectiveMainloopFwdSm80ILi8ELi1ELb0EN4cute5tupleIJNS5_1CILi128EEENS7_ILi96EEENS7_ILi256EEEEEELi256ENS_6half_tEfNS_4arch4Sm80ELb0ELb0ELb1ELb0ELb0ELb0ELb1ELb0EEENS1_21CollectiveEpilogueFwdINS6_IJS8_SA_S9_EEENS6_IJNS7_ILi1EEESI_SI_EEESC_SE_Li256ELb0ELb1ELb0ELb0EEENS1_19SingleTileSchedulerILb0ELb0ELb1ELi128EEEEEEEEEvNT_6ParamsE:
	.zero		1944


//--------------------- .nv.constant0._ZN7cutlass13device_kernelIN5flash19enable_sm80_to_sm89INS1_16FlashAttnFwdSm80INS1_25CollectiveMainloopFwdSm80ILi8ELi1ELb0EN4cute5tupleIJNS5_1CILi128EEENS7_ILi96EEENS7_ILi256EEEEEELi256ENS_6half_tEfNS_4arch4Sm80ELb0ELb0ELb1ELb1ELb0ELb0ELb1ELb0EEENS1_21CollectiveEpilogueFwdINS6_IJS8_SA_S9_EEENS6_IJNS7_ILi1EEESI_SI_EEESC_SE_Li256ELb1ELb1ELb0ELb0EEENS1_19SingleTileSchedulerILb1ELb0ELb1ELi128EEEEEEEEEvNT_6ParamsE --------------------------
	.section	.nv.constant0._ZN7cutlass13device_kernelIN5flash19enable_sm80_to_sm89INS1_16FlashAttnFwdSm80INS1_25CollectiveMainloopFwdSm80ILi8ELi1ELb0EN4cute5tupleIJNS5_1CILi128EEENS7_ILi96EEENS7_ILi256EEEEEELi256ENS_6half_tEfNS_4arch4Sm80ELb0ELb0ELb1ELb1ELb0ELb0ELb1ELb0EEENS1_21CollectiveEpilogueFwdINS6_IJS8_SA_S9_EEENS6_IJNS7_ILi1EEESI_SI_EEESC_SE_Li256ELb1ELb1ELb0ELb0EEENS1_19SingleTileSchedulerILb1ELb0ELb1ELi128EEEEEEEEEvNT_6ParamsE,"a",@progbits
	.sectionflags	@""
	.align	4
.nv.constant0._ZN7cutlass13device_kernelIN5flash19enable_sm80_to_sm89INS1_16FlashAttnFwdSm80INS1_25CollectiveMainloopFwdSm80ILi8ELi1ELb0EN4cute5tupleIJNS5_1CILi128EEENS7_ILi96EEENS7_ILi256EEEEEELi256ENS_6half_tEfNS_4arch4Sm80ELb0ELb0ELb1ELb1ELb0ELb0ELb1ELb0EEENS1_21CollectiveEpilogueFwdINS6_IJS8_SA_S9_EEENS6_IJNS7_ILi1EEESI_SI_EEESC_SE_Li256ELb1ELb1ELb0ELb0EEENS1_19SingleTileSchedulerILb1ELb0ELb1ELi128EEEEEEEEEvNT_6ParamsE:
	.zero		1944


//--------------------- .nv.constant0._ZN7cutlass13device_kernelIN5flash19enable_sm80_to_sm89INS1_16FlashAttnFwdSm80INS1_25CollectiveMainloopFwdSm80ILi8ELi1ELb0EN4cute5tupleIJNS5_1CILi128EEENS7_ILi48EEENS7_ILi256EEEEEELi256ENS_6half_tEfNS_4arch4Sm80ELb0ELb0ELb1ELb1ELb0ELb1ELb1ELb0EEENS1_21CollectiveEpilogueFwdINS6_IJS8_SA_S9_EEENS6_IJNS7_ILi1EEESI_SI_EEESC_SE_Li256ELb1ELb1ELb0ELb0EEENS1_19SingleTileSchedulerILb1ELb0ELb1ELi128EEEEEEEEEvNT_6ParamsE --------------------------
	.section	.nv.constant0._ZN7cutlass13device_kernelIN5flash19enable_sm80_to_sm89INS1_16FlashAttnFwdSm80INS1_25CollectiveMainloopFwdSm80ILi8ELi1ELb0EN4cute5tupleIJNS5_1CILi128EEENS7_ILi48EEENS7_ILi256EEEEEELi256ENS_6half_tEfNS_4arch4Sm80ELb0ELb0ELb1ELb1ELb0ELb1ELb1ELb0EEENS1_21CollectiveEpilogueFwdINS6_IJS8_SA_S9_EEENS6_IJNS7_ILi1EEESI_SI_EEESC_SE_Li256ELb1ELb1ELb0ELb0EEENS1_19SingleTileSchedulerILb1ELb0ELb1ELi128EEEEEEEEEvNT_6ParamsE,"a",@progbits
	.sectionflags	@""
	.align	4
.nv.constant0._ZN7cutlass13device_kernelIN5flash19enable_sm80_to_sm89INS1_16FlashAttnFwdSm80INS1_25CollectiveMainloopFwdSm80ILi8ELi1ELb0EN4cute5tupleIJNS5_1CILi128EEENS7_ILi48EEENS7_ILi256EEEEEELi256ENS_6half_tEfNS_4arch4Sm80ELb0ELb0ELb1ELb1ELb0ELb1ELb1ELb0EEENS1_21CollectiveEpilogueFwdINS6_IJS8_SA_S9_EEENS6_IJNS7_ILi1EEESI_SI_EEESC_SE_Li256ELb1ELb1ELb0ELb0EEENS1_19SingleTileSchedulerILb1ELb0ELb1ELi128EEEEEEEEEvNT_6ParamsE:
	.zero		1944


//--------------------- .nv.constant0._ZN7cutlass13device_kernelIN5flash19enable_sm80_to_sm89INS1_16FlashAttnFwdSm80INS1_25CollectiveMainloopFwdSm80ILi8ELi1ELb0EN4cute5tupleIJNS5_1CILi128EEENS7_ILi64EEENS7_ILi256EEEEEELi256ENS_6half_tEfNS_4arch4Sm80ELb0ELb1ELb1ELb0ELb0ELb0ELb1ELb0EEENS1_21CollectiveEpilogueFwdINS6_IJS8_SA_S9_EEENS6_IJNS7_ILi1EEESI_SI_EEESC_SE_Li256ELb0ELb1ELb0ELb0EEENS1_19SingleTileSchedulerILb0ELb0ELb1ELi128EEEEEEEEEvNT_6ParamsE --------------------------
	.section	.nv.constant0._ZN7cutlass13device_kernelIN5flash19enable_sm80_to_sm89INS1_16FlashAttnFwdSm80INS1_25CollectiveMainloopFwdSm80ILi8ELi1ELb0EN4cute5tupleIJNS5_1CILi128EEENS7_ILi64EEENS7_ILi256EEEEEELi256ENS_6half_tEfNS_4arch4Sm80ELb0ELb1ELb1ELb0ELb0ELb0ELb1ELb0EEENS1_21CollectiveEpilogueFwdINS6_IJS8_SA_S9_EEENS6_IJNS7_ILi1EEESI_SI_EEESC_SE_Li256ELb0ELb1ELb0ELb0EEENS1_19SingleTileSchedulerILb0ELb0ELb1ELi128EEEEEEEEEvNT_6ParamsE,"a",@progbits
	.sectionflags	@""
	.align	4
.nv.constant0._ZN7cutlass13device_kernelIN5flash19enable_sm80_to_sm89INS1_16FlashAttnFwdSm80INS1_25CollectiveMainloopFwdSm80ILi8ELi1ELb0EN4cute5tupleIJNS5_1CILi128EEENS7_ILi64EEENS7_ILi256EEEEEELi256ENS_6half_tEfNS_4arch4Sm80ELb0ELb1ELb1ELb0ELb0ELb0ELb1ELb0EEENS1_21CollectiveEpilogueFwdINS6_IJS8_SA_S9_EEENS6_IJNS7_ILi1EEESI_SI_EEESC_SE_Li256ELb0ELb1ELb0ELb0EEENS1_19SingleTileSchedulerILb0ELb0ELb1ELi128EEEEEEEEEvNT_6ParamsE:
	.zero		1944


//--------------------- .nv.constant0._ZN7cutlass13device_kernelIN5flash19enable_sm80_to_sm89INS1_16FlashAttnFwdSm80INS1_25CollectiveMainloopFwdSm80ILi8ELi1ELb0EN4cute5tupleIJNS5_1CILi128EEENS7_ILi64EEENS7_ILi256EEEEEELi256ENS_6half_tEfNS_4arch4Sm80ELb0ELb1ELb1ELb1ELb0ELb0ELb1ELb0EEENS1_21CollectiveEpilogueFwdINS6_IJS8_SA_S9_EEENS6_IJNS7_ILi1EEESI_SI_EEESC_SE_Li256ELb1ELb1ELb0ELb0EEENS1_19SingleTileSchedulerILb1ELb0ELb1ELi128EEEEEEEEEvNT_6ParamsE --------------------------
	.section	.nv.constant0._ZN7cutlass13device_kernelIN5flash19enable_sm80_to_sm89INS1_16FlashAttnFwdSm80INS1_25CollectiveMainloopFwdSm80ILi8ELi1ELb0EN4cute5tupleIJNS5_1CILi128EEENS7_ILi64EEENS7_ILi256EEEEEELi256ENS_6half_tEfNS_4arch4Sm80ELb0ELb1ELb1ELb1ELb0ELb0ELb1ELb0EEENS1_21CollectiveEpilogueFwdINS6_IJS8_SA_S9_EEENS6_IJNS7_ILi1EEESI_SI_EEESC_SE_Li256ELb1ELb1ELb0ELb0EEENS1_19SingleTileSchedulerILb1ELb0ELb1ELi128EEEEEEEEEvNT_6ParamsE,"a",@progbits
	.sectionflags	@""
	.align	4
.nv.constant0._ZN7cutlass13device_kernelIN5flash19enable_sm80_to_sm89INS1_16FlashAttnFwdSm80INS1_25CollectiveMainloopFwdSm80ILi8ELi1ELb0EN4cute5tupleIJNS5_1CILi128EEENS7_ILi64EEENS7_ILi256EEEEEELi256ENS_6half_tEfNS_4arch4Sm80ELb0ELb1ELb1ELb1ELb0ELb0ELb1ELb0EEENS1_21CollectiveEpilogueFwdINS6_IJS8_SA_S9_EEENS6_IJNS7_ILi1EEESI_SI_EEESC_SE_Li256ELb1ELb1ELb0ELb0EEENS1_19SingleTileSchedulerILb1ELb0ELb1ELi128EEEEEEEEEvNT_6ParamsE:
	.zero		1944


//--------------------- .nv.constant0._ZN7cutlass13device_kernelIN5flash19enable_sm80_to_sm89INS1_16FlashAttnFwdSm80INS1_25CollectiveMainloopFwdSm80ILi8ELi1ELb0EN4cute5tupleIJNS5_1CILi128EEENS7_ILi48EEENS7_ILi256EEEEEELi256ENS_6half_tEfNS_4arch4Sm80ELb0ELb1ELb1ELb1ELb0ELb1ELb1ELb0EEENS1_21CollectiveEpilogueFwdINS6_IJS8_SA_S9_EEENS6_IJNS7_ILi1EEESI_SI_EEESC_SE_Li256ELb1ELb1ELb0ELb0EEENS1_19SingleTileSchedulerILb1ELb0ELb1ELi128EEEEEEEEEvNT_6ParamsE --------------------------
	.section	.nv.constant0._ZN7cutlass13device_kernelIN5flash19enable_sm80_to_sm89INS1_16FlashAttnFwdSm80INS1_25CollectiveMainloopFwdSm80ILi8ELi1ELb0EN4cute5tupleIJNS5_1CILi128EEENS7_ILi48EEENS7_ILi256EEEEEELi256ENS_6half_tEfNS_4arch4Sm80ELb0ELb1ELb1ELb1ELb0ELb1ELb1ELb0EEENS1_21CollectiveEpilogueFwdINS6_IJS8_SA_S9_EEENS6_IJNS7_ILi1EEESI_SI_EEESC_SE_Li256ELb1ELb1ELb0ELb0EEENS1_19SingleTileSchedulerILb1ELb0ELb1ELi128EEEEEEEEEvNT_6ParamsE,"a",@progbits
	.sectionflags	@""
	.align	4
.nv.constant0._ZN7cutlass13device_kernelIN5flash19enable_sm80_to_sm89INS1_16FlashAttnFwdSm80INS1_25CollectiveMainloopFwdSm80ILi8ELi1ELb0EN4cute5tupleIJNS5_1CILi128EEENS7_ILi48EEENS7_ILi256EEEEEELi256ENS_6half_tEfNS_4arch4Sm80ELb0ELb1ELb1ELb1ELb0ELb1ELb1ELb0EEENS1_21CollectiveEpilogueFwdINS6_IJS8_SA_S9_EEENS6_IJNS7_ILi1EEESI_SI_EEESC_SE_Li256ELb1ELb1ELb0ELb0EEENS1_19SingleTileSchedulerILb1ELb0ELb1ELi128EEEEEEEEEvNT_6ParamsE:
	.zero		1944


//--------------------- .nv.constant0._ZN7cutlass13device_kernelIN5flash19enable_sm80_to_sm89INS1_16FlashAttnFwdSm80INS1_25CollectiveMainloopFwdSm80ILi8ELi1ELb0EN4cute5tupleIJNS5_1CILi128EEENS7_ILi96EEENS7_ILi256EEEEEELi256ENS_6half_tEfNS_4arch4Sm80ELb1ELb0ELb1ELb0ELb0ELb0ELb1ELb0EEENS1_21CollectiveEpilogueFwdINS6_IJS8_SA_S9_EEENS6_IJNS7_ILi1EEESI_SI_EEESC_SE_Li256ELb0ELb1ELb0ELb0EEENS1_30DynamicPersistentTileSchedulerILi256ELi256ELb0ELb1ELb0EEEEEEEEEvNT_6ParamsE --------------------------
	.section	.nv.constant0._ZN7cutlass13device_kernelIN5flash19enable_sm80_to_sm89INS1_16FlashAttnFwdSm80INS1_25CollectiveMainloopFwdSm80ILi8ELi1ELb0EN4cute5tupleIJNS5_1CILi128EEENS7_ILi96EEENS7_ILi256EEEEEELi256ENS_6half_tEfNS_4arch4Sm80ELb1ELb0ELb1ELb0ELb0ELb0ELb1ELb0EEENS1_21CollectiveEpilogueFwdINS6_IJS8_SA_S9_EEENS6_IJNS7_ILi1EEESI_SI_EEESC_SE_Li256ELb0ELb1ELb0ELb0EEENS1_30DynamicPersistentTileSchedulerILi256ELi256ELb0ELb1ELb0EEEEEEEEEvNT_6ParamsE,"a",@progbits
	.sectionflags	@""
	.align	4
.nv.constant0._ZN7cutlass13device_kernelIN5flash19enable_sm80_to_sm89INS1_16FlashAttnFwdSm80INS1_25CollectiveMainloopFwdSm80ILi8ELi1ELb0EN4cute5tupleIJNS5_1CILi128EEENS7_ILi96EEENS7_ILi256EEEEEELi256ENS_6half_tEfNS_4arch4Sm80ELb1ELb0ELb1ELb0ELb0ELb0ELb1ELb0EEENS1_21CollectiveEpilogueFwdINS6_IJS8_SA_S9_EEENS6_IJNS7_ILi1EEESI_SI_EEESC_SE_Li256ELb0ELb1ELb0ELb0EEENS1_30DynamicPersistentTileSchedulerILi256ELi256ELb0ELb1ELb0EEEEEEEEEvNT_6ParamsE:
	.zero		1960


//--------------------- .nv.constant0._ZN7cutlass13device_kernelIN5flash19enable_sm80_to_sm89INS1_16FlashAttnFwdSm80INS1_25CollectiveMainloopFwdSm80ILi8ELi1ELb0EN4cute5tupleIJNS5_1CILi128EEENS7_ILi96EEENS7_ILi256EEEEEELi256ENS_6half_tEfNS_4arch4Sm80ELb1ELb0ELb1ELb1ELb0ELb0ELb1ELb0EEENS1_21CollectiveEpilogueFwdINS6_IJS8_SA_S9_EEENS6_IJNS7_ILi1EEESI_SI_EEESC_SE_Li256ELb1ELb1ELb0ELb0EEENS1_19SingleTileSchedulerILb1ELb0ELb1ELi128EEEEEEEEEvNT_6ParamsE --------------------------
	.section	.nv.constant0._ZN7cutlass13device_kernelIN5flash19enable_sm80_to_sm89INS1_16FlashAttnFwdSm80INS1_25CollectiveMainloopFwdSm80ILi8ELi1ELb0EN4cute5tupleIJNS5_1CILi128EEENS7_ILi96EEENS7_ILi256EEEEEELi256ENS_6half_tEfNS_4arch4Sm80ELb1ELb0ELb1ELb1ELb0ELb0ELb1ELb0EEENS1_21CollectiveEpilogueFwdINS6_IJS8_SA_S9_EEENS6_IJNS7_ILi1EEESI_SI_EEESC_SE_Li256ELb1ELb1ELb0ELb0EEENS1_19SingleTileSchedulerILb1ELb0ELb1ELi128EEEEEEEEEvNT_6ParamsE,"a",@progbits
	.sectionflags	@""
	.align	4
.nv.constant0._ZN7cutlass13device_kernelIN5flash19enable_sm80_to_sm89INS1_16FlashAttnFwdSm80INS1_25CollectiveMainloopFwdSm80ILi8ELi1ELb0EN4cute5tupleIJNS5_1CILi128EEENS7_ILi96EEENS7_ILi256EEEEEELi256ENS_6half_tEfNS_4arch4Sm80ELb1ELb0ELb1ELb1ELb0ELb0ELb1ELb0EEENS1_21CollectiveEpilogueFwdINS6_IJS8_SA_S9_EEENS6_IJNS7_ILi1EEESI_SI_EEESC_SE_Li256ELb1ELb1ELb0ELb0EEENS1_19SingleTileSchedulerILb1ELb0ELb1ELi128EEEEEEEEEvNT_6ParamsE:
	.zero		1944


//--------------------- .nv.constant0._ZN7cutlass13device_kernelIN5flash19enable_sm80_to_sm89INS1_16FlashAttnFwdSm80INS1_25CollectiveMainloopFwdSm80ILi8ELi1ELb0EN4cute5tupleIJNS5_1CILi128EEENS7_ILi48EEENS7_ILi256EEEEEELi256ENS_6half_tEfNS_4arch4Sm80ELb1ELb0ELb1ELb1ELb0ELb1ELb1ELb0EEENS1_21CollectiveEpilogueFwdINS6_IJS8_SA_S9_EEENS6_IJNS7_ILi1EEESI_SI_EEESC_SE_Li256ELb1ELb1ELb0ELb0EEENS1_19SingleTileSchedulerILb1ELb0ELb1ELi128EEEEEEEEEvNT_6ParamsE --------------------------
	.section	.nv.constant0._ZN7cutlass13device_kernelIN5flash19enable_sm80_to_sm89INS1_16FlashAttnFwdSm80INS1_25CollectiveMainloopFwdSm80ILi8ELi1ELb0EN4cute5tupleIJNS5_1CILi128EEENS7_ILi48EEENS7_ILi256EEEEEELi256ENS_6half_tEfNS_4arch4Sm80ELb1ELb0ELb1ELb1ELb0ELb1ELb1ELb0EEENS1_21CollectiveEpilogueFwdINS6_IJS8_SA_S9_EEENS6_IJNS7_ILi1EEESI_SI_EEESC_SE_Li256ELb1ELb1ELb0ELb0EEENS1_19SingleTileSchedulerILb1ELb0ELb1ELi128EEEEEEEEEvNT_6ParamsE,"a",@progbits
	.sectionflags	@""
	.align	4
.nv.constant0._ZN7cutlass13device_kernelIN5flash19enable_sm80_to_sm89INS1_16FlashAttnFwdSm80INS1_25CollectiveMainloopFwdSm80ILi8ELi1ELb0EN4cute5tupleIJNS5_1CILi128EEENS7_ILi48EEENS7_ILi256EEEEEELi256ENS_6half_tEfNS_4arch4Sm80ELb1ELb0ELb1ELb1ELb0ELb1ELb1ELb0EEENS1_21CollectiveEpilogueFwdINS6_IJS8_SA_S9_EEENS6_IJNS7_ILi1EEESI_SI_EEESC_SE_Li256ELb1ELb1ELb0ELb0EEENS1_19SingleTileSchedulerILb1ELb0ELb1ELi128EEEEEEEEEvNT_6ParamsE:
	.zero		1944


//--------------------- SYMBOLS --------------------------

	.type		.nv.reservedSmem.offset0,@object
	.size		.nv.reservedSmem.offset0,0x4
